//
// Generated by NVIDIA NVVM Compiler
//
// Compiler Build ID: CL-36424714
// Cuda compilation tools, release 13.0, V13.0.88
// Based on NVVM 20.0.0
//

.version 9.0
.target sm_100
.address_size 64

	// .globl	_Z25gpu_tfm_lanczos2_arb_2dlyPfS_iiPKfS1_PKiS3_S1_S1_S1_iiiiS1_S1_S1_f
// _ZZ25gpu_tfm_lanczos2_arb_2dlyPfS_iiPKfS1_PKiS3_S1_S1_S1_iiiiS1_S1_S1_fE15lanczos_window2 has been demoted
.global .align 4 .b8 __cudart_i2opi_f[24] = {65, 144, 67, 60, 153, 149, 98, 219, 192, 221, 52, 245, 209, 87, 39, 252, 41, 21, 68, 78, 110, 131, 249, 162};

.visible .entry _Z25gpu_tfm_lanczos2_arb_2dlyPfS_iiPKfS1_PKiS3_S1_S1_S1_iiiiS1_S1_S1_f(
	.param .u64 .ptr .align 1 _Z25gpu_tfm_lanczos2_arb_2dlyPfS_iiPKfS1_PKiS3_S1_S1_S1_iiiiS1_S1_S1_f_param_0,
	.param .u64 .ptr .align 1 _Z25gpu_tfm_lanczos2_arb_2dlyPfS_iiPKfS1_PKiS3_S1_S1_S1_iiiiS1_S1_S1_f_param_1,
	.param .u32 _Z25gpu_tfm_lanczos2_arb_2dlyPfS_iiPKfS1_PKiS3_S1_S1_S1_iiiiS1_S1_S1_f_param_2,
	.param .u32 _Z25gpu_tfm_lanczos2_arb_2dlyPfS_iiPKfS1_PKiS3_S1_S1_S1_iiiiS1_S1_S1_f_param_3,
	.param .u64 .ptr .align 1 _Z25gpu_tfm_lanczos2_arb_2dlyPfS_iiPKfS1_PKiS3_S1_S1_S1_iiiiS1_S1_S1_f_param_4,
	.param .u64 .ptr .align 1 _Z25gpu_tfm_lanczos2_arb_2dlyPfS_iiPKfS1_PKiS3_S1_S1_S1_iiiiS1_S1_S1_f_param_5,
	.param .u64 .ptr .align 1 _Z25gpu_tfm_lanczos2_arb_2dlyPfS_iiPKfS1_PKiS3_S1_S1_S1_iiiiS1_S1_S1_f_param_6,
	.param .u64 .ptr .align 1 _Z25gpu_tfm_lanczos2_arb_2dlyPfS_iiPKfS1_PKiS3_S1_S1_S1_iiiiS1_S1_S1_f_param_7,
	.param .u64 .ptr .align 1 _Z25gpu_tfm_lanczos2_arb_2dlyPfS_iiPKfS1_PKiS3_S1_S1_S1_iiiiS1_S1_S1_f_param_8,
	.param .u64 .ptr .align 1 _Z25gpu_tfm_lanczos2_arb_2dlyPfS_iiPKfS1_PKiS3_S1_S1_S1_iiiiS1_S1_S1_f_param_9,
	.param .u64 .ptr .align 1 _Z25gpu_tfm_lanczos2_arb_2dlyPfS_iiPKfS1_PKiS3_S1_S1_S1_iiiiS1_S1_S1_f_param_10,
	.param .u32 _Z25gpu_tfm_lanczos2_arb_2dlyPfS_iiPKfS1_PKiS3_S1_S1_S1_iiiiS1_S1_S1_f_param_11,
	.param .u32 _Z25gpu_tfm_lanczos2_arb_2dlyPfS_iiPKfS1_PKiS3_S1_S1_S1_iiiiS1_S1_S1_f_param_12,
	.param .u32 _Z25gpu_tfm_lanczos2_arb_2dlyPfS_iiPKfS1_PKiS3_S1_S1_S1_iiiiS1_S1_S1_f_param_13,
	.param .u32 _Z25gpu_tfm_lanczos2_arb_2dlyPfS_iiPKfS1_PKiS3_S1_S1_S1_iiiiS1_S1_S1_f_param_14,
	.param .u64 .ptr .align 1 _Z25gpu_tfm_lanczos2_arb_2dlyPfS_iiPKfS1_PKiS3_S1_S1_S1_iiiiS1_S1_S1_f_param_15,
	.param .u64 .ptr .align 1 _Z25gpu_tfm_lanczos2_arb_2dlyPfS_iiPKfS1_PKiS3_S1_S1_S1_iiiiS1_S1_S1_f_param_16,
	.param .u64 .ptr .align 1 _Z25gpu_tfm_lanczos2_arb_2dlyPfS_iiPKfS1_PKiS3_S1_S1_S1_iiiiS1_S1_S1_f_param_17,
	.param .f32 _Z25gpu_tfm_lanczos2_arb_2dlyPfS_iiPKfS1_PKiS3_S1_S1_S1_iiiiS1_S1_S1_f_param_18
)
{
	.local .align 4 .b8 	__local_depot0[28];
	.reg .b64 	%SP;
	.reg .b64 	%SPL;
	.reg .pred 	%p<46>;
	.reg .b32 	%r<230>;
	.reg .b32 	%f<309>;
	.reg .b64 	%rd<148>;
	.reg .b64 	%fd<11>;
	// demoted variable
	.shared .align 4 .b8 _ZZ25gpu_tfm_lanczos2_arb_2dlyPfS_iiPKfS1_PKiS3_S1_S1_S1_iiiiS1_S1_S1_fE15lanczos_window2[4004];
	mov.u64 	%SPL, __local_depot0;
	ld.param.u64 	%rd21, [_Z25gpu_tfm_lanczos2_arb_2dlyPfS_iiPKfS1_PKiS3_S1_S1_S1_iiiiS1_S1_S1_f_param_0];
	ld.param.u64 	%rd22, [_Z25gpu_tfm_lanczos2_arb_2dlyPfS_iiPKfS1_PKiS3_S1_S1_S1_iiiiS1_S1_S1_f_param_1];
	ld.param.u32 	%r63, [_Z25gpu_tfm_lanczos2_arb_2dlyPfS_iiPKfS1_PKiS3_S1_S1_S1_iiiiS1_S1_S1_f_param_3];
	ld.param.u64 	%rd31, [_Z25gpu_tfm_lanczos2_arb_2dlyPfS_iiPKfS1_PKiS3_S1_S1_S1_iiiiS1_S1_S1_f_param_4];
	ld.param.u64 	%rd32, [_Z25gpu_tfm_lanczos2_arb_2dlyPfS_iiPKfS1_PKiS3_S1_S1_S1_iiiiS1_S1_S1_f_param_5];
	ld.param.u32 	%r64, [_Z25gpu_tfm_lanczos2_arb_2dlyPfS_iiPKfS1_PKiS3_S1_S1_S1_iiiiS1_S1_S1_f_param_11];
	ld.param.f32 	%f47, [_Z25gpu_tfm_lanczos2_arb_2dlyPfS_iiPKfS1_PKiS3_S1_S1_S1_iiiiS1_S1_S1_f_param_18];
	cvta.to.global.u64 	%rd1, %rd32;
	cvta.to.global.u64 	%rd2, %rd31;
	cvta.to.global.u64 	%rd3, %rd22;
	cvta.to.global.u64 	%rd4, %rd21;
	add.u64 	%rd5, %SPL, 0;
	add.u64 	%rd6, %SPL, 0;
	mov.u32 	%r1, %tid.x;
	setp.gt.u32 	%p2, %r1, 1000;
	@%p2 bra 	$L__BB0_24;
	cvt.f64.f32 	%fd1, %f47;
	mov.u32 	%r2, %ntid.x;
	mov.u32 	%r121, _ZZ25gpu_tfm_lanczos2_arb_2dlyPfS_iiPKfS1_PKiS3_S1_S1_S1_iiiiS1_S1_S1_fE15lanczos_window2;
	mov.u32 	%r210, %r1;
$L__BB0_2:
	shl.b32 	%r68, %r210, 1;
	cvt.rn.f64.u32 	%fd2, %r68;
	mul.f64 	%fd3, %fd1, %fd2;
	div.rn.f64 	%fd4, %fd3, 0d408F400000000000;
	sub.f64 	%fd5, %fd4, %fd1;
	cvt.rn.f32.f64 	%f1, %fd5;
	abs.f32 	%f2, %f1;
	setp.leu.f32 	%p3, %f2, %f47;
	@%p3 bra 	$L__BB0_4;
	shl.b32 	%r120, %r210, 2;
	add.s32 	%r122, %r121, %r120;
	mov.b32 	%r123, 0;
	st.shared.u32 	[%r122], %r123;
	bra.uni 	$L__BB0_23;
$L__BB0_4:
	cvt.f64.f32 	%fd6, %f2;
	setp.geu.f64 	%p4, %fd6, 0d3E7AD7F29ABCAF48;
	@%p4 bra 	$L__BB0_6;
	shl.b32 	%r116, %r210, 2;
	add.s32 	%r118, %r121, %r116;
	mov.b32 	%r119, 1065353216;
	st.shared.u32 	[%r118], %r119;
	bra.uni 	$L__BB0_23;
$L__BB0_6:
	mul.f32 	%f3, %f1, 0f40490FDB;
	div.rn.f32 	%f4, %f3, %f47;
	mul.f32 	%f48, %f4, 0f3F22F983;
	cvt.rni.s32.f32 	%r214, %f48;
	cvt.rn.f32.s32 	%f49, %r214;
	fma.rn.f32 	%f50, %f49, 0fBFC90FDA, %f4;
	fma.rn.f32 	%f51, %f49, 0fB3A22168, %f50;
	fma.rn.f32 	%f291, %f49, 0fA7C234C5, %f51;
	abs.f32 	%f6, %f4;
	setp.ltu.f32 	%p5, %f6, 0f47CE4780;
	@%p5 bra 	$L__BB0_14;
	setp.neu.f32 	%p6, %f6, 0f7F800000;
	@%p6 bra 	$L__BB0_9;
	mov.f32 	%f54, 0f00000000;
	mul.rn.f32 	%f291, %f4, %f54;
	mov.b32 	%r214, 0;
	bra.uni 	$L__BB0_14;
$L__BB0_9:
	mov.b32 	%r5, %f4;
	mov.b64 	%rd146, 0;
	mov.b32 	%r211, 0;
$L__BB0_10:
	.pragma "nounroll";
	mul.wide.u32 	%rd36, %r211, 4;
	mov.u64 	%rd37, __cudart_i2opi_f;
	add.s64 	%rd38, %rd37, %rd36;
	ld.global.nc.u32 	%r70, [%rd38];
	shl.b32 	%r71, %r5, 8;
	or.b32  	%r72, %r71, -2147483648;
	mad.wide.u32 	%rd39, %r70, %r72, %rd146;
	shr.u64 	%rd146, %rd39, 32;
	add.s64 	%rd40, %rd6, %rd36;
	st.local.u32 	[%rd40], %rd39;
	add.s32 	%r211, %r211, 1;
	setp.ne.s32 	%p7, %r211, 6;
	@%p7 bra 	$L__BB0_10;
	shr.u32 	%r73, %r5, 23;
	st.local.u32 	[%rd6+24], %rd146;
	and.b32  	%r8, %r73, 31;
	and.b32  	%r74, %r73, 224;
	add.s32 	%r75, %r74, -128;
	shr.u32 	%r76, %r75, 5;
	mul.wide.u32 	%rd41, %r76, 4;
	sub.s64 	%rd9, %rd6, %rd41;
	ld.local.u32 	%r212, [%rd9+24];
	ld.local.u32 	%r213, [%rd9+20];
	setp.eq.s32 	%p8, %r8, 0;
	@%p8 bra 	$L__BB0_13;
	shf.l.wrap.b32 	%r212, %r213, %r212, %r8;
	ld.local.u32 	%r77, [%rd9+16];
	shf.l.wrap.b32 	%r213, %r77, %r213, %r8;
$L__BB0_13:
	shr.u32 	%r78, %r212, 30;
	shf.l.wrap.b32 	%r79, %r213, %r212, 2;
	shl.b32 	%r80, %r213, 2;
	shr.u32 	%r81, %r79, 31;
	add.s32 	%r82, %r81, %r78;
	neg.s32 	%r83, %r82;
	setp.lt.s32 	%p9, %r5, 0;
	selp.b32 	%r214, %r83, %r82, %p9;
	xor.b32  	%r84, %r79, %r5;
	shr.s32 	%r85, %r79, 31;
	xor.b32  	%r86, %r85, %r79;
	xor.b32  	%r87, %r85, %r80;
	cvt.u64.u32 	%rd42, %r86;
	shl.b64 	%rd43, %rd42, 32;
	cvt.u64.u32 	%rd44, %r87;
	or.b64  	%rd45, %rd43, %rd44;
	cvt.rn.f64.s64 	%fd7, %rd45;
	mul.f64 	%fd8, %fd7, 0d3BF921FB54442D19;
	cvt.rn.f32.f64 	%f52, %fd8;
	neg.f32 	%f53, %f52;
	setp.lt.s32 	%p10, %r84, 0;
	selp.f32 	%f291, %f53, %f52, %p10;
$L__BB0_14:
	mul.rn.f32 	%f55, %f291, %f291;
	and.b32  	%r89, %r214, 1;
	setp.eq.b32 	%p11, %r89, 1;
	selp.f32 	%f56, 0f3F800000, %f291, %p11;
	fma.rn.f32 	%f57, %f55, %f56, 0f00000000;
	fma.rn.f32 	%f58, %f55, 0f37CBAC00, 0fBAB607ED;
	selp.f32 	%f59, %f58, 0fB94D4153, %p11;
	selp.f32 	%f60, 0f3D2AAABB, 0f3C0885E4, %p11;
	fma.rn.f32 	%f61, %f59, %f55, %f60;
	selp.f32 	%f62, 0fBEFFFFFF, 0fBE2AAAA8, %p11;
	fma.rn.f32 	%f63, %f61, %f55, %f62;
	fma.rn.f32 	%f64, %f63, %f57, %f56;
	and.b32  	%r90, %r214, 2;
	setp.eq.s32 	%p12, %r90, 0;
	mov.f32 	%f65, 0f00000000;
	sub.f32 	%f66, %f65, %f64;
	selp.f32 	%f10, %f64, %f66, %p12;
	mul.f32 	%f67, %f3, 0f3F22F983;
	cvt.rni.s32.f32 	%r218, %f67;
	cvt.rn.f32.s32 	%f68, %r218;
	fma.rn.f32 	%f69, %f68, 0fBFC90FDA, %f3;
	fma.rn.f32 	%f70, %f68, 0fB3A22168, %f69;
	fma.rn.f32 	%f292, %f68, 0fA7C234C5, %f70;
	abs.f32 	%f12, %f3;
	setp.ltu.f32 	%p13, %f12, 0f47CE4780;
	@%p13 bra 	$L__BB0_22;
	setp.neu.f32 	%p14, %f12, 0f7F800000;
	@%p14 bra 	$L__BB0_17;
	mov.f32 	%f73, 0f00000000;
	mul.rn.f32 	%f292, %f3, %f73;
	mov.b32 	%r218, 0;
	bra.uni 	$L__BB0_22;
$L__BB0_17:
	mov.b32 	%r18, %f3;
	mov.b64 	%rd147, 0;
	mov.b32 	%r215, 0;
$L__BB0_18:
	.pragma "nounroll";
	mul.wide.u32 	%rd47, %r215, 4;
	mov.u64 	%rd48, __cudart_i2opi_f;
	add.s64 	%rd49, %rd48, %rd47;
	ld.global.nc.u32 	%r92, [%rd49];
	shl.b32 	%r93, %r18, 8;
	or.b32  	%r94, %r93, -2147483648;
	mad.wide.u32 	%rd50, %r92, %r94, %rd147;
	shr.u64 	%rd147, %rd50, 32;
	add.s64 	%rd51, %rd5, %rd47;
	st.local.u32 	[%rd51], %rd50;
	add.s32 	%r215, %r215, 1;
	setp.ne.s32 	%p15, %r215, 6;
	@%p15 bra 	$L__BB0_18;
	shr.u32 	%r95, %r18, 23;
	st.local.u32 	[%rd5+24], %rd147;
	and.b32  	%r21, %r95, 31;
	and.b32  	%r96, %r95, 224;
	add.s32 	%r97, %r96, -128;
	shr.u32 	%r98, %r97, 5;
	mul.wide.u32 	%rd52, %r98, 4;
	sub.s64 	%rd12, %rd5, %rd52;
	ld.local.u32 	%r216, [%rd12+24];
	ld.local.u32 	%r217, [%rd12+20];
	setp.eq.s32 	%p16, %r21, 0;
	@%p16 bra 	$L__BB0_21;
	shf.l.wrap.b32 	%r216, %r217, %r216, %r21;
	ld.local.u32 	%r99, [%rd12+16];
	shf.l.wrap.b32 	%r217, %r99, %r217, %r21;
$L__BB0_21:
	shr.u32 	%r100, %r216, 30;
	shf.l.wrap.b32 	%r101, %r217, %r216, 2;
	shl.b32 	%r102, %r217, 2;
	shr.u32 	%r103, %r101, 31;
	add.s32 	%r104, %r103, %r100;
	neg.s32 	%r105, %r104;
	setp.lt.s32 	%p17, %r18, 0;
	selp.b32 	%r218, %r105, %r104, %p17;
	xor.b32  	%r106, %r101, %r18;
	shr.s32 	%r107, %r101, 31;
	xor.b32  	%r108, %r107, %r101;
	xor.b32  	%r109, %r107, %r102;
	cvt.u64.u32 	%rd53, %r108;
	shl.b64 	%rd54, %rd53, 32;
	cvt.u64.u32 	%rd55, %r109;
	or.b64  	%rd56, %rd54, %rd55;
	cvt.rn.f64.s64 	%fd9, %rd56;
	mul.f64 	%fd10, %fd9, 0d3BF921FB54442D19;
	cvt.rn.f32.f64 	%f71, %fd10;
	neg.f32 	%f72, %f71;
	setp.lt.s32 	%p18, %r106, 0;
	selp.f32 	%f292, %f72, %f71, %p18;
$L__BB0_22:
	mul.rn.f32 	%f74, %f292, %f292;
	and.b32  	%r111, %r218, 1;
	setp.eq.b32 	%p19, %r111, 1;
	selp.f32 	%f75, 0f3F800000, %f292, %p19;
	fma.rn.f32 	%f76, %f74, %f75, 0f00000000;
	fma.rn.f32 	%f77, %f74, 0f37CBAC00, 0fBAB607ED;
	selp.f32 	%f78, %f77, 0fB94D4153, %p19;
	selp.f32 	%f79, 0f3D2AAABB, 0f3C0885E4, %p19;
	fma.rn.f32 	%f80, %f78, %f74, %f79;
	selp.f32 	%f81, 0fBEFFFFFF, 0fBE2AAAA8, %p19;
	fma.rn.f32 	%f82, %f80, %f74, %f81;
	fma.rn.f32 	%f83, %f82, %f76, %f75;
	and.b32  	%r112, %r218, 2;
	setp.eq.s32 	%p20, %r112, 0;
	mov.f32 	%f84, 0f00000000;
	sub.f32 	%f85, %f84, %f83;
	selp.f32 	%f86, %f83, %f85, %p20;
	mul.f32 	%f87, %f47, %f10;
	mul.f32 	%f88, %f87, %f86;
	mul.f32 	%f89, %f3, %f3;
	div.rn.f32 	%f90, %f88, %f89;
	shl.b32 	%r113, %r210, 2;
	add.s32 	%r115, %r121, %r113;
	st.shared.f32 	[%r115], %f90;
$L__BB0_23:
	add.s32 	%r210, %r210, %r2;
	setp.lt.u32 	%p21, %r210, 1001;
	@%p21 bra 	$L__BB0_2;
$L__BB0_24:
	bar.sync 	0;
	mov.u32 	%r124, %ctaid.x;
	mov.u32 	%r31, %ntid.x;
	mad.lo.s32 	%r219, %r124, %r31, %r1;
	setp.ge.s32 	%p22, %r219, %r64;
	@%p22 bra 	$L__BB0_53;
	ld.param.u32 	%r209, [_Z25gpu_tfm_lanczos2_arb_2dlyPfS_iiPKfS1_PKiS3_S1_S1_S1_iiiiS1_S1_S1_f_param_14];
	ld.param.u32 	%r208, [_Z25gpu_tfm_lanczos2_arb_2dlyPfS_iiPKfS1_PKiS3_S1_S1_S1_iiiiS1_S1_S1_f_param_13];
	ld.param.u32 	%r207, [_Z25gpu_tfm_lanczos2_arb_2dlyPfS_iiPKfS1_PKiS3_S1_S1_S1_iiiiS1_S1_S1_f_param_12];
	setp.gt.s32 	%p23, %r63, 0;
	mul.lo.s32 	%r125, %r208, %r207;
	mul.lo.s32 	%r33, %r125, %r209;
	add.f32 	%f16, %f47, %f47;
	mov.u32 	%r126, %nctaid.x;
	mul.lo.s32 	%r34, %r31, %r126;
	@%p23 bra 	$L__BB0_26;
	bra.uni 	$L__BB0_52;
$L__BB0_26:
	ld.param.u64 	%rd145, [_Z25gpu_tfm_lanczos2_arb_2dlyPfS_iiPKfS1_PKiS3_S1_S1_S1_iiiiS1_S1_S1_f_param_17];
	ld.param.u64 	%rd144, [_Z25gpu_tfm_lanczos2_arb_2dlyPfS_iiPKfS1_PKiS3_S1_S1_S1_iiiiS1_S1_S1_f_param_16];
	ld.param.u64 	%rd143, [_Z25gpu_tfm_lanczos2_arb_2dlyPfS_iiPKfS1_PKiS3_S1_S1_S1_iiiiS1_S1_S1_f_param_15];
	ld.param.u64 	%rd140, [_Z25gpu_tfm_lanczos2_arb_2dlyPfS_iiPKfS1_PKiS3_S1_S1_S1_iiiiS1_S1_S1_f_param_9];
	ld.param.u64 	%rd139, [_Z25gpu_tfm_lanczos2_arb_2dlyPfS_iiPKfS1_PKiS3_S1_S1_S1_iiiiS1_S1_S1_f_param_8];
	ld.param.u64 	%rd138, [_Z25gpu_tfm_lanczos2_arb_2dlyPfS_iiPKfS1_PKiS3_S1_S1_S1_iiiiS1_S1_S1_f_param_7];
	ld.param.u64 	%rd137, [_Z25gpu_tfm_lanczos2_arb_2dlyPfS_iiPKfS1_PKiS3_S1_S1_S1_iiiiS1_S1_S1_f_param_6];
	cvta.to.global.u64 	%rd13, %rd137;
	cvta.to.global.u64 	%rd14, %rd138;
	cvta.to.global.u64 	%rd15, %rd139;
	cvta.to.global.u64 	%rd16, %rd140;
	cvta.to.global.u64 	%rd17, %rd143;
	cvta.to.global.u64 	%rd18, %rd144;
	cvta.to.global.u64 	%rd19, %rd145;
$L__BB0_27:
	ld.param.u64 	%rd141, [_Z25gpu_tfm_lanczos2_arb_2dlyPfS_iiPKfS1_PKiS3_S1_S1_S1_iiiiS1_S1_S1_f_param_10];
	cvta.to.global.u64 	%rd60, %rd141;
	ld.global.f32 	%f92, [%rd60+4];
	ld.global.f32 	%f17, [%rd60];
	sub.f32 	%f93, %f92, %f17;
	rcp.rn.f32 	%f18, %f93;
	mov.f32 	%f300, 0f00000000;
	mov.b32 	%r220, 0;
	mov.f32 	%f299, %f300;
$L__BB0_28:
	mul.wide.u32 	%rd61, %r220, 4;
	add.s64 	%rd62, %rd13, %rd61;
	ld.global.u32 	%r129, [%rd62];
	add.s32 	%r130, %r129, -1;
	add.s64 	%rd63, %rd14, %rd61;
	ld.global.u32 	%r131, [%rd63];
	add.s32 	%r132, %r131, -1;
	mad.lo.s32 	%r133, %r33, %r130, %r219;
	mad.lo.s32 	%r134, %r33, %r132, %r219;
	mul.wide.s32 	%rd64, %r133, 4;
	add.s64 	%rd65, %rd15, %rd64;
	ld.global.f32 	%f94, [%rd65];
	mul.wide.s32 	%rd66, %r134, 4;
	add.s64 	%rd67, %rd16, %rd66;
	ld.global.f32 	%f95, [%rd67];
	add.f32 	%f21, %f94, %f95;
	add.s64 	%rd68, %rd17, %rd64;
	ld.global.f32 	%f96, [%rd68];
	add.s64 	%rd69, %rd18, %rd66;
	ld.global.f32 	%f97, [%rd69];
	mul.f32 	%f98, %f96, %f97;
	add.s64 	%rd70, %rd19, %rd61;
	ld.global.f32 	%f99, [%rd70];
	mul.f32 	%f22, %f98, %f99;
	sub.f32 	%f23, %f21, %f17;
	setp.lt.f32 	%p25, %f23, 0f00000000;
	@%p25 bra 	$L__BB0_33;
	ld.param.u64 	%rd142, [_Z25gpu_tfm_lanczos2_arb_2dlyPfS_iiPKfS1_PKiS3_S1_S1_S1_iiiiS1_S1_S1_f_param_10];
	ld.param.u32 	%r205, [_Z25gpu_tfm_lanczos2_arb_2dlyPfS_iiPKfS1_PKiS3_S1_S1_S1_iiiiS1_S1_S1_f_param_2];
	cvta.to.global.u64 	%rd71, %rd142;
	mul.wide.s32 	%rd72, %r205, 4;
	add.s64 	%rd73, %rd71, %rd72;
	ld.global.f32 	%f100, [%rd73+-4];
	setp.gt.f32 	%p26, %f21, %f100;
	@%p26 bra 	$L__BB0_33;
	ld.param.u32 	%r206, [_Z25gpu_tfm_lanczos2_arb_2dlyPfS_iiPKfS1_PKiS3_S1_S1_S1_iiiiS1_S1_S1_f_param_2];
	mul.lo.s32 	%r135, %r220, %r206;
	mul.f32 	%f24, %f18, %f23;
	cvt.s64.s32 	%rd20, %r135;
	cvt.rzi.s32.f32 	%r136, %f24;
	cvt.rn.f32.s32 	%f102, %r136;
	sub.f32 	%f103, %f102, %f47;
	add.f32 	%f104, %f103, 0f3F800000;
	cvt.rzi.s32.f32 	%r225, %f104;
	add.f32 	%f105, %f47, %f102;
	cvt.rzi.s32.f32 	%r38, %f105;
	setp.lt.s32 	%p27, %r225, 0;
	add.s32 	%r137, %r206, -1;
	setp.ge.s32 	%p28, %r38, %r137;
	setp.lt.s32 	%p29, %r38, %r225;
	or.pred  	%p30, %p28, %p29;
	or.pred  	%p1, %p27, %p30;
	mov.f32 	%f296, 0f00000000;
	@%p1 bra 	$L__BB0_31;
	bra.uni 	$L__BB0_43;
$L__BB0_31:
	fma.rn.f32 	%f299, %f22, %f296, %f299;
	mov.f32 	%f298, 0f00000000;
	@%p1 bra 	$L__BB0_32;
	bra.uni 	$L__BB0_35;
$L__BB0_32:
	fma.rn.f32 	%f300, %f22, %f298, %f300;
$L__BB0_33:
	add.s32 	%r220, %r220, 1;
	setp.eq.s32 	%p44, %r220, %r63;
	@%p44 bra 	$L__BB0_34;
	bra.uni 	$L__BB0_28;
$L__BB0_34:
	ld.param.u64 	%rd136, [_Z25gpu_tfm_lanczos2_arb_2dlyPfS_iiPKfS1_PKiS3_S1_S1_S1_iiiiS1_S1_S1_f_param_1];
	ld.param.u64 	%rd135, [_Z25gpu_tfm_lanczos2_arb_2dlyPfS_iiPKfS1_PKiS3_S1_S1_S1_iiiiS1_S1_S1_f_param_0];
	cvta.to.global.u64 	%rd130, %rd135;
	mul.wide.s32 	%rd131, %r219, 4;
	add.s64 	%rd132, %rd130, %rd131;
	st.global.f32 	[%rd132], %f299;
	cvta.to.global.u64 	%rd133, %rd136;
	add.s64 	%rd134, %rd133, %rd131;
	st.global.f32 	[%rd134], %f300;
	add.s32 	%r219, %r219, %r34;
	setp.lt.s32 	%p45, %r219, %r64;
	@%p45 bra 	$L__BB0_27;
	bra.uni 	$L__BB0_53;
$L__BB0_35:
	sub.s32 	%r171, %r38, %r225;
	add.s32 	%r48, %r171, 1;
	setp.lt.u32 	%p38, %r171, 3;
	mov.f32 	%f298, 0f00000000;
	@%p38 bra 	$L__BB0_38;
	mov.b32 	%r224, 0;
	mov.f32 	%f298, 0f00000000;
$L__BB0_37:
	.pragma "nounroll";
	cvt.rn.f32.u32 	%f202, %r225;
	sub.f32 	%f203, %f24, %f202;
	add.f32 	%f204, %f47, %f203;
	div.rn.f32 	%f205, %f204, %f16;
	mul.f32 	%f206, %f205, 0f447A0000;
	cvt.rzi.s32.f32 	%r173, %f206;
	shl.b32 	%r174, %r173, 2;
	mov.u32 	%r175, _ZZ25gpu_tfm_lanczos2_arb_2dlyPfS_iiPKfS1_PKiS3_S1_S1_S1_iiiiS1_S1_S1_fE15lanczos_window2;
	add.s32 	%r176, %r175, %r174;
	ld.shared.f32 	%f207, [%r176];
	ld.shared.f32 	%f208, [%r176+4];
	cvt.rn.f32.s32 	%f209, %r173;
	sub.f32 	%f210, %f206, %f209;
	sub.f32 	%f211, %f208, %f207;
	fma.rn.f32 	%f212, %f210, %f211, %f207;
	cvt.u64.u32 	%rd102, %r225;
	add.s64 	%rd103, %rd102, %rd20;
	shl.b64 	%rd104, %rd103, 2;
	add.s64 	%rd105, %rd1, %rd104;
	ld.global.nc.f32 	%f213, [%rd105];
	fma.rn.f32 	%f214, %f213, %f212, %f298;
	add.s32 	%r177, %r225, 1;
	cvt.rn.f32.u32 	%f215, %r177;
	sub.f32 	%f216, %f24, %f215;
	add.f32 	%f217, %f47, %f216;
	div.rn.f32 	%f218, %f217, %f16;
	mul.f32 	%f219, %f218, 0f447A0000;
	cvt.rzi.s32.f32 	%r178, %f219;
	shl.b32 	%r179, %r178, 2;
	add.s32 	%r180, %r175, %r179;
	ld.shared.f32 	%f220, [%r180];
	ld.shared.f32 	%f221, [%r180+4];
	cvt.rn.f32.s32 	%f222, %r178;
	sub.f32 	%f223, %f219, %f222;
	sub.f32 	%f224, %f221, %f220;
	fma.rn.f32 	%f225, %f223, %f224, %f220;
	cvt.u64.u32 	%rd106, %r177;
	add.s64 	%rd107, %rd106, %rd20;
	shl.b64 	%rd108, %rd107, 2;
	add.s64 	%rd109, %rd1, %rd108;
	ld.global.nc.f32 	%f226, [%rd109];
	fma.rn.f32 	%f227, %f226, %f225, %f214;
	add.s32 	%r181, %r225, 2;
	cvt.rn.f32.u32 	%f228, %r181;
	sub.f32 	%f229, %f24, %f228;
	add.f32 	%f230, %f47, %f229;
	div.rn.f32 	%f231, %f230, %f16;
	mul.f32 	%f232, %f231, 0f447A0000;
	cvt.rzi.s32.f32 	%r182, %f232;
	shl.b32 	%r183, %r182, 2;
	add.s32 	%r184, %r175, %r183;
	ld.shared.f32 	%f233, [%r184];
	ld.shared.f32 	%f234, [%r184+4];
	cvt.rn.f32.s32 	%f235, %r182;
	sub.f32 	%f236, %f232, %f235;
	sub.f32 	%f237, %f234, %f233;
	fma.rn.f32 	%f238, %f236, %f237, %f233;
	cvt.u64.u32 	%rd110, %r181;
	add.s64 	%rd111, %rd110, %rd20;
	shl.b64 	%rd112, %rd111, 2;
	add.s64 	%rd113, %rd1, %rd112;
	ld.global.nc.f32 	%f239, [%rd113];
	fma.rn.f32 	%f240, %f239, %f238, %f227;
	add.s32 	%r185, %r225, 3;
	cvt.rn.f32.u32 	%f241, %r185;
	sub.f32 	%f242, %f24, %f241;
	add.f32 	%f243, %f47, %f242;
	div.rn.f32 	%f244, %f243, %f16;
	mul.f32 	%f245, %f244, 0f447A0000;
	cvt.rzi.s32.f32 	%r186, %f245;
	shl.b32 	%r187, %r186, 2;
	add.s32 	%r188, %r175, %r187;
	ld.shared.f32 	%f246, [%r188];
	ld.shared.f32 	%f247, [%r188+4];
	cvt.rn.f32.s32 	%f248, %r186;
	sub.f32 	%f249, %f245, %f248;
	sub.f32 	%f250, %f247, %f246;
	fma.rn.f32 	%f251, %f249, %f250, %f246;
	cvt.u64.u32 	%rd114, %r185;
	add.s64 	%rd115, %rd114, %rd20;
	shl.b64 	%rd116, %rd115, 2;
	add.s64 	%rd117, %rd1, %rd116;
	ld.global.nc.f32 	%f252, [%rd117];
	fma.rn.f32 	%f298, %f252, %f251, %f240;
	add.s32 	%r225, %r225, 4;
	add.s32 	%r224, %r224, 4;
	and.b32  	%r189, %r48, -4;
	setp.eq.s32 	%p39, %r224, %r189;
	@%p39 bra 	$L__BB0_38;
	bra.uni 	$L__BB0_37;
$L__BB0_38:
	and.b32  	%r190, %r48, 3;
	setp.eq.s32 	%p40, %r190, 0;
	@%p40 bra 	$L__BB0_32;
	setp.eq.s32 	%p41, %r190, 1;
	@%p41 bra 	$L__BB0_41;
	cvt.rn.f32.u32 	%f254, %r225;
	sub.f32 	%f255, %f24, %f254;
	add.f32 	%f256, %f47, %f255;
	div.rn.f32 	%f257, %f256, %f16;
	mul.f32 	%f258, %f257, 0f447A0000;
	cvt.rzi.s32.f32 	%r192, %f258;
	shl.b32 	%r193, %r192, 2;
	mov.u32 	%r194, _ZZ25gpu_tfm_lanczos2_arb_2dlyPfS_iiPKfS1_PKiS3_S1_S1_S1_iiiiS1_S1_S1_fE15lanczos_window2;
	add.s32 	%r195, %r194, %r193;
	ld.shared.f32 	%f259, [%r195];
	ld.shared.f32 	%f260, [%r195+4];
	cvt.rn.f32.s32 	%f261, %r192;
	sub.f32 	%f262, %f258, %f261;
	sub.f32 	%f263, %f260, %f259;
	fma.rn.f32 	%f264, %f262, %f263, %f259;
	cvt.u64.u32 	%rd118, %r225;
	add.s64 	%rd119, %rd118, %rd20;
	shl.b64 	%rd120, %rd119, 2;
	add.s64 	%rd121, %rd1, %rd120;
	ld.global.nc.f32 	%f265, [%rd121];
	fma.rn.f32 	%f266, %f265, %f264, %f298;
	add.s32 	%r196, %r225, 1;
	cvt.rn.f32.u32 	%f267, %r196;
	sub.f32 	%f268, %f24, %f267;
	add.f32 	%f269, %f47, %f268;
	div.rn.f32 	%f270, %f269, %f16;
	mul.f32 	%f271, %f270, 0f447A0000;
	cvt.rzi.s32.f32 	%r197, %f271;
	shl.b32 	%r198, %r197, 2;
	add.s32 	%r199, %r194, %r198;
	ld.shared.f32 	%f272, [%r199];
	ld.shared.f32 	%f273, [%r199+4];
	cvt.rn.f32.s32 	%f274, %r197;
	sub.f32 	%f275, %f271, %f274;
	sub.f32 	%f276, %f273, %f272;
	fma.rn.f32 	%f277, %f275, %f276, %f272;
	cvt.u64.u32 	%rd122, %r196;
	add.s64 	%rd123, %rd122, %rd20;
	shl.b64 	%rd124, %rd123, 2;
	add.s64 	%rd125, %rd1, %rd124;
	ld.global.nc.f32 	%f278, [%rd125];
	fma.rn.f32 	%f298, %f278, %f277, %f266;
	add.s32 	%r225, %r225, 2;
$L__BB0_41:
	and.b32  	%r200, %r48, 1;
	setp.eq.b32 	%p42, %r200, 1;
	not.pred 	%p43, %p42;
	@%p43 bra 	$L__BB0_32;
	cvt.rn.f32.u32 	%f279, %r225;
	sub.f32 	%f280, %f24, %f279;
	add.f32 	%f281, %f47, %f280;
	div.rn.f32 	%f282, %f281, %f16;
	mul.f32 	%f283, %f282, 0f447A0000;
	cvt.rzi.s32.f32 	%r201, %f283;
	shl.b32 	%r202, %r201, 2;
	mov.u32 	%r203, _ZZ25gpu_tfm_lanczos2_arb_2dlyPfS_iiPKfS1_PKiS3_S1_S1_S1_iiiiS1_S1_S1_fE15lanczos_window2;
	add.s32 	%r204, %r203, %r202;
	ld.shared.f32 	%f284, [%r204];
	ld.shared.f32 	%f285, [%r204+4];
	cvt.rn.f32.s32 	%f286, %r201;
	sub.f32 	%f287, %f283, %f286;
	sub.f32 	%f288, %f285, %f284;
	fma.rn.f32 	%f289, %f287, %f288, %f284;
	cvt.u64.u32 	%rd126, %r225;
	add.s64 	%rd127, %rd126, %rd20;
	shl.b64 	%rd128, %rd127, 2;
	add.s64 	%rd129, %rd1, %rd128;
	ld.global.nc.f32 	%f290, [%rd129];
	fma.rn.f32 	%f298, %f290, %f289, %f298;
	bra.uni 	$L__BB0_32;
$L__BB0_43:
	sub.s32 	%r138, %r38, %r225;
	add.s32 	%r52, %r138, 1;
	setp.lt.u32 	%p32, %r138, 3;
	mov.f32 	%f296, 0f00000000;
	mov.u32 	%r228, %r225;
	@%p32 bra 	$L__BB0_47;
	add.s32 	%r222, %r225, 1;
	and.b32  	%r139, %r52, -4;
	neg.s32 	%r221, %r139;
	mov.f32 	%f296, 0f00000000;
$L__BB0_45:
	.pragma "nounroll";
	add.s32 	%r140, %r222, -1;
	cvt.rn.f32.u32 	%f109, %r140;
	sub.f32 	%f110, %f24, %f109;
	add.f32 	%f111, %f47, %f110;
	div.rn.f32 	%f112, %f111, %f16;
	mul.f32 	%f113, %f112, 0f447A0000;
	cvt.rzi.s32.f32 	%r141, %f113;
	shl.b32 	%r142, %r141, 2;
	mov.u32 	%r143, _ZZ25gpu_tfm_lanczos2_arb_2dlyPfS_iiPKfS1_PKiS3_S1_S1_S1_iiiiS1_S1_S1_fE15lanczos_window2;
	add.s32 	%r144, %r143, %r142;
	ld.shared.f32 	%f114, [%r144];
	ld.shared.f32 	%f115, [%r144+4];
	cvt.rn.f32.s32 	%f116, %r141;
	sub.f32 	%f117, %f113, %f116;
	sub.f32 	%f118, %f115, %f114;
	fma.rn.f32 	%f119, %f117, %f118, %f114;
	cvt.u64.u32 	%rd74, %r140;
	add.s64 	%rd75, %rd74, %rd20;
	shl.b64 	%rd76, %rd75, 2;
	add.s64 	%rd77, %rd2, %rd76;
	ld.global.nc.f32 	%f120, [%rd77];
	fma.rn.f32 	%f121, %f120, %f119, %f296;
	add.s32 	%r145, %r222, 2;
	cvt.rn.f32.u32 	%f122, %r222;
	sub.f32 	%f123, %f24, %f122;
	add.f32 	%f124, %f47, %f123;
	div.rn.f32 	%f125, %f124, %f16;
	mul.f32 	%f126, %f125, 0f447A0000;
	cvt.rzi.s32.f32 	%r146, %f126;
	shl.b32 	%r147, %r146, 2;
	add.s32 	%r148, %r143, %r147;
	ld.shared.f32 	%f127, [%r148];
	ld.shared.f32 	%f128, [%r148+4];
	cvt.rn.f32.s32 	%f129, %r146;
	sub.f32 	%f130, %f126, %f129;
	sub.f32 	%f131, %f128, %f127;
	fma.rn.f32 	%f132, %f130, %f131, %f127;
	cvt.u64.u32 	%rd78, %r222;
	add.s64 	%rd79, %rd78, %rd20;
	shl.b64 	%rd80, %rd79, 2;
	add.s64 	%rd81, %rd2, %rd80;
	ld.global.nc.f32 	%f133, [%rd81];
	fma.rn.f32 	%f134, %f133, %f132, %f121;
	add.s32 	%r149, %r222, 1;
	cvt.rn.f32.u32 	%f135, %r149;
	sub.f32 	%f136, %f24, %f135;
	add.f32 	%f137, %f47, %f136;
	div.rn.f32 	%f138, %f137, %f16;
	mul.f32 	%f139, %f138, 0f447A0000;
	cvt.rzi.s32.f32 	%r150, %f139;
	shl.b32 	%r151, %r150, 2;
	add.s32 	%r152, %r143, %r151;
	ld.shared.f32 	%f140, [%r152];
	ld.shared.f32 	%f141, [%r152+4];
	cvt.rn.f32.s32 	%f142, %r150;
	sub.f32 	%f143, %f139, %f142;
	sub.f32 	%f144, %f141, %f140;
	fma.rn.f32 	%f145, %f143, %f144, %f140;
	cvt.u64.u32 	%rd82, %r149;
	add.s64 	%rd83, %rd82, %rd20;
	shl.b64 	%rd84, %rd83, 2;
	add.s64 	%rd85, %rd2, %rd84;
	ld.global.nc.f32 	%f146, [%rd85];
	fma.rn.f32 	%f147, %f146, %f145, %f134;
	cvt.rn.f32.u32 	%f148, %r145;
	sub.f32 	%f149, %f24, %f148;
	add.f32 	%f150, %f47, %f149;
	div.rn.f32 	%f151, %f150, %f16;
	mul.f32 	%f152, %f151, 0f447A0000;
	cvt.rzi.s32.f32 	%r153, %f152;
	shl.b32 	%r154, %r153, 2;
	add.s32 	%r155, %r143, %r154;
	ld.shared.f32 	%f153, [%r155];
	ld.shared.f32 	%f154, [%r155+4];
	cvt.rn.f32.s32 	%f155, %r153;
	sub.f32 	%f156, %f152, %f155;
	sub.f32 	%f157, %f154, %f153;
	fma.rn.f32 	%f158, %f156, %f157, %f153;
	cvt.u64.u32 	%rd86, %r145;
	add.s64 	%rd87, %rd86, %rd20;
	shl.b64 	%rd88, %rd87, 2;
	add.s64 	%rd89, %rd2, %rd88;
	ld.global.nc.f32 	%f159, [%rd89];
	fma.rn.f32 	%f296, %f159, %f158, %f147;
	add.s32 	%r222, %r222, 4;
	add.s32 	%r221, %r221, 4;
	setp.eq.s32 	%p33, %r221, 0;
	@%p33 bra 	$L__BB0_46;
	bra.uni 	$L__BB0_45;
$L__BB0_46:
	add.s32 	%r228, %r222, -1;
$L__BB0_47:
	and.b32  	%r156, %r52, 3;
	setp.eq.s32 	%p34, %r156, 0;
	@%p34 bra 	$L__BB0_31;
	and.b32  	%r157, %r52, 3;
	setp.eq.s32 	%p35, %r157, 1;
	@%p35 bra 	$L__BB0_50;
	cvt.rn.f32.u32 	%f161, %r228;
	sub.f32 	%f162, %f24, %f161;
	add.f32 	%f163, %f47, %f162;
	div.rn.f32 	%f164, %f163, %f16;
	mul.f32 	%f165, %f164, 0f447A0000;
	cvt.rzi.s32.f32 	%r158, %f165;
	shl.b32 	%r159, %r158, 2;
	mov.u32 	%r160, _ZZ25gpu_tfm_lanczos2_arb_2dlyPfS_iiPKfS1_PKiS3_S1_S1_S1_iiiiS1_S1_S1_fE15lanczos_window2;
	add.s32 	%r161, %r160, %r159;
	ld.shared.f32 	%f166, [%r161];
	ld.shared.f32 	%f167, [%r161+4];
	cvt.rn.f32.s32 	%f168, %r158;
	sub.f32 	%f169, %f165, %f168;
	sub.f32 	%f170, %f167, %f166;
	fma.rn.f32 	%f171, %f169, %f170, %f166;
	cvt.u64.u32 	%rd90, %r228;
	add.s64 	%rd91, %rd90, %rd20;
	shl.b64 	%rd92, %rd91, 2;
	add.s64 	%rd93, %rd2, %rd92;
	ld.global.nc.f32 	%f172, [%rd93];
	fma.rn.f32 	%f173, %f172, %f171, %f296;
	add.s32 	%r162, %r228, 1;
	cvt.rn.f32.u32 	%f174, %r162;
	sub.f32 	%f175, %f24, %f174;
	add.f32 	%f176, %f47, %f175;
	div.rn.f32 	%f177, %f176, %f16;
	mul.f32 	%f178, %f177, 0f447A0000;
	cvt.rzi.s32.f32 	%r163, %f178;
	shl.b32 	%r164, %r163, 2;
	add.s32 	%r165, %r160, %r164;
	ld.shared.f32 	%f179, [%r165];
	ld.shared.f32 	%f180, [%r165+4];
	cvt.rn.f32.s32 	%f181, %r163;
	sub.f32 	%f182, %f178, %f181;
	sub.f32 	%f183, %f180, %f179;
	fma.rn.f32 	%f184, %f182, %f183, %f179;
	cvt.u64.u32 	%rd94, %r162;
	add.s64 	%rd95, %rd94, %rd20;
	shl.b64 	%rd96, %rd95, 2;
	add.s64 	%rd97, %rd2, %rd96;
	ld.global.nc.f32 	%f185, [%rd97];
	fma.rn.f32 	%f296, %f185, %f184, %f173;
	add.s32 	%r228, %r228, 2;
$L__BB0_50:
	and.b32  	%r166, %r52, 1;
	setp.eq.b32 	%p36, %r166, 1;
	not.pred 	%p37, %p36;
	@%p37 bra 	$L__BB0_31;
	cvt.rn.f32.u32 	%f186, %r228;
	sub.f32 	%f187, %f24, %f186;
	add.f32 	%f188, %f47, %f187;
	div.rn.f32 	%f189, %f188, %f16;
	mul.f32 	%f190, %f189, 0f447A0000;
	cvt.rzi.s32.f32 	%r167, %f190;
	shl.b32 	%r168, %r167, 2;
	mov.u32 	%r169, _ZZ25gpu_tfm_lanczos2_arb_2dlyPfS_iiPKfS1_PKiS3_S1_S1_S1_iiiiS1_S1_S1_fE15lanczos_window2;
	add.s32 	%r170, %r169, %r168;
	ld.shared.f32 	%f191, [%r170];
	ld.shared.f32 	%f192, [%r170+4];
	cvt.rn.f32.s32 	%f193, %r167;
	sub.f32 	%f194, %f190, %f193;
	sub.f32 	%f195, %f192, %f191;
	fma.rn.f32 	%f196, %f194, %f195, %f191;
	cvt.u64.u32 	%rd98, %r228;
	add.s64 	%rd99, %rd98, %rd20;
	shl.b64 	%rd100, %rd99, 2;
	add.s64 	%rd101, %rd2, %rd100;
	ld.global.nc.f32 	%f197, [%rd101];
	fma.rn.f32 	%f296, %f197, %f196, %f296;
	bra.uni 	$L__BB0_31;
$L__BB0_52:
	mul.wide.s32 	%rd57, %r219, 4;
	add.s64 	%rd58, %rd4, %rd57;
	mov.b32 	%r127, 0;
	st.global.u32 	[%rd58], %r127;
	add.s64 	%rd59, %rd3, %rd57;
	st.global.u32 	[%rd59], %r127;
	add.s32 	%r219, %r219, %r34;
	setp.lt.s32 	%p24, %r219, %r64;
	@%p24 bra 	$L__BB0_52;
$L__BB0_53:
	ret;

}


// ===== COMPILED SASS (sm_100) =====

	.target	sm_100

	.elftype	@"ET_EXEC"


//--------------------- .note.nv.tkinfo           --------------------------
	.section	.note.nv.tkinfo,"",@"SHT_NOTE"
	.sectionflags	@"SHF_NOTE_NV_TKINFO"
	.tkinfo
        /*0018*/ 	.word	0x00000002
        /*0030*/ 	.string	""
        /*0030*/ 	.string	"ptxas"
        /*0030*/ 	.string	"Cuda compilation tools, release 13.0, V13.0.88"
        /*0030*/ 	.string	"Build cuda_13.0.r13.0/compiler.36424714_0"
        /*0030*/ 	.string	"-arch sm_100 -m 64 "



//--------------------- .note.nv.cuinfo           --------------------------
	.section	.note.nv.cuinfo,"",@"SHT_NOTE"
	.sectionflags	@"SHF_NOTE_NV_CUINFO"
        /*0018*/ 	.short	0x0002
        /*001a*/ 	.short	0x0064
        /*001c*/ 	.short	0x0082
	.zero		2


//--------------------- .nv.info                  --------------------------
	.section	.nv.info,"",@"SHT_CUDA_INFO"
	.align	4


	//----- nvinfo : EIATTR_REGCOUNT
	.align		4
        /*0000*/ 	.byte	0x04, 0x2f
        /*0002*/ 	.short	(.L_2 - .L_1)
	.align		4
.L_1:
        /*0004*/ 	.word	index@(_Z25gpu_tfm_lanczos2_arb_2dlyPfS_iiPKfS1_PKiS3_S1_S1_S1_iiiiS1_S1_S1_f)
        /*0008*/ 	.word	0x00000023


	//----- nvinfo : EIATTR_FRAME_SIZE
	.align		4
.L_2:
        /*000c*/ 	.byte	0x04, 0x11
        /*000e*/ 	.short	(.L_4 - .L_3)
	.align		4
.L_3:
        /*0010*/ 	.word	index@($__internal_2_$__cuda_sm3x_div_rn_noftz_f32_slowpath)
        /*0014*/ 	.word	0x00000020


	//----- nvinfo : EIATTR_FRAME_SIZE
	.align		4
.L_4:
        /*0018*/ 	.byte	0x04, 0x11
        /*001a*/ 	.short	(.L_6 - .L_5)
	.align		4
.L_5:
        /*001c*/ 	.word	index@($__internal_1_$__cuda_sm20_rcp_rn_f32_slowpath)
        /*0020*/ 	.word	0x00000020


	//----- nvinfo : EIATTR_FRAME_SIZE
	.align		4
.L_6:
        /*0024*/ 	.byte	0x04, 0x11
        /*0026*/ 	.short	(.L_8 - .L_7)
	.align		4
.L_7:
        /*0028*/ 	.word	index@($__internal_0_$__cuda_sm20_div_rn_f64_full)
        /*002c*/ 	.word	0x00000020


	//----- nvinfo : EIATTR_FRAME_SIZE
	.align		4
.L_8:
        /*0030*/ 	.byte	0x04, 0x11
        /*0032*/ 	.short	(.L_10 - .L_9)
	.align		4
.L_9:
        /*0034*/ 	.word	index@(_Z25gpu_tfm_lanczos2_arb_2dlyPfS_iiPKfS1_PKiS3_S1_S1_S1_iiiiS1_S1_S1_f)
        /*0038*/ 	.word	0x00000020


	//----- nvinfo : EIATTR_MIN_STACK_SIZE
	.align		4
.L_10:
        /*003c*/ 	.byte	0x04, 0x12
        /*003e*/ 	.short	(.L_12 - .L_11)
	.align		4
.L_11:
        /*0040*/ 	.word	index@(_Z25gpu_tfm_lanczos2_arb_2dlyPfS_iiPKfS1_PKiS3_S1_S1_S1_iiiiS1_S1_S1_f)
        /*0044*/ 	.word	0x00000020
.L_12:


//--------------------- .nv.compat                --------------------------
	.section	.nv.compat,"",@"SHT_CUDA_COMPAT_INFO"
	.align	4
        /*0000*/ 	.byte	0x02, 0x09, 0x00, 0x00, 0x02, 0x02, 0x01, 0x00, 0x02, 0x05, 0x05, 0x00, 0x03, 0x07, 0x01, 0x01
        /*0010*/ 	.byte	0x02, 0x03, 0x00, 0x00, 0x02, 0x06, 0x01, 0x00, 0x04, 0x0b, 0x08, 0x00, 0x01, 0x00, 0x00, 0x00
        /*0020*/ 	.byte	0x00, 0x00, 0x00, 0x00


//--------------------- .nv.info._Z25gpu_tfm_lanczos2_arb_2dlyPfS_iiPKfS1_PKiS3_S1_S1_S1_iiiiS1_S1_S1_f --------------------------
	.section	.nv.info._Z25gpu_tfm_lanczos2_arb_2dlyPfS_iiPKfS1_PKiS3_S1_S1_S1_iiiiS1_S1_S1_f,"",@"SHT_CUDA_INFO"
	.sectionflags	@""
	.align	4


	//----- nvinfo : EIATTR_CUDA_API_VERSION
	.align		4
        /*0000*/ 	.byte	0x04, 0x37
        /*0002*/ 	.short	(.L_14 - .L_13)
.L_13:
        /*0004*/ 	.word	0x00000082


	//----- nvinfo : EIATTR_KPARAM_INFO
	.align		4
.L_14:
        /*0008*/ 	.byte	0x04, 0x17
        /*000a*/ 	.short	(.L_16 - .L_15)
.L_15:
        /*000c*/ 	.word	0x00000000
        /*0010*/ 	.short	0x0012
        /*0012*/ 	.short	0x0078
        /*0014*/ 	.byte	0x00, 0xf0, 0x11, 0x00


	//----- nvinfo : EIATTR_KPARAM_INFO
	.align		4
.L_16:
        /*0018*/ 	.byte	0x04, 0x17
        /*001a*/ 	.short	(.L_18 - .L_17)
.L_17:
        /*001c*/ 	.word	0x00000000
        /*0020*/ 	.short	0x0011
        /*0022*/ 	.short	0x0070
        /*0024*/ 	.byte	0x00, 0xf5, 0x21, 0x00


	//----- nvinfo : EIATTR_KPARAM_INFO
	.align		4
.L_18:
        /*0028*/ 	.byte	0x04, 0x17
        /*002a*/ 	.short	(.L_20 - .L_19)
.L_19:
        /*002c*/ 	.word	0x00000000
        /*0030*/ 	.short	0x0010
        /*0032*/ 	.short	0x0068
        /*0034*/ 	.byte	0x00, 0xf5, 0x21, 0x00


	//----- nvinfo : EIATTR_KPARAM_INFO
	.align		4
.L_20:
        /*0038*/ 	.byte	0x04, 0x17
        /*003a*/ 	.short	(.L_22 - .L_21)
.L_21:
        /*003c*/ 	.word	0x00000000
        /*0040*/ 	.short	0x000f
        /*0042*/ 	.short	0x0060
        /*0044*/ 	.byte	0x00, 0xf5, 0x21, 0x00


	//----- nvinfo : EIATTR_KPARAM_INFO
	.align		4
.L_22:
        /*0048*/ 	.byte	0x04, 0x17
        /*004a*/ 	.short	(.L_24 - .L_23)
.L_23:
        /*004c*/ 	.word	0x00000000
        /*0050*/ 	.short	0x000e
        /*0052*/ 	.short	0x005c
        /*0054*/ 	.byte	0x00, 0xf0, 0x11, 0x00


	//----- nvinfo : EIATTR_KPARAM_INFO
	.align		4
.L_24:
        /*0058*/ 	.byte	0x04, 0x17
        /*005a*/ 	.short	(.L_26 - .L_25)
.L_25:
        /*005c*/ 	.word	0x00000000
        /*0060*/ 	.short	0x000d
        /*0062*/ 	.short	0x0058
        /*0064*/ 	.byte	0x00, 0xf0, 0x11, 0x00


	//----- nvinfo : EIATTR_KPARAM_INFO
	.align		4
.L_26:
        /*0068*/ 	.byte	0x04, 0x17
        /*006a*/ 	.short	(.L_28 - .L_27)
.L_27:
        /*006c*/ 	.word	0x00000000
        /*0070*/ 	.short	0x000c
        /*0072*/ 	.short	0x0054
        /*0074*/ 	.byte	0x00, 0xf0, 0x11, 0x00


	//----- nvinfo : EIATTR_KPARAM_INFO
	.align		4
.L_28:
        /*0078*/ 	.byte	0x04, 0x17
        /*007a*/ 	.short	(.L_30 - .L_29)
.L_29:
        /*007c*/ 	.word	0x00000000
        /*0080*/ 	.short	0x000b
        /*0082*/ 	.short	0x0050
        /*0084*/ 	.byte	0x00, 0xf0, 0x11, 0x00


	//----- nvinfo : EIATTR_KPARAM_INFO
	.align		4
.L_30:
        /*0088*/ 	.byte	0x04, 0x17
        /*008a*/ 	.short	(.L_32 - .L_31)
.L_31:
        /*008c*/ 	.word	0x00000000
        /*0090*/ 	.short	0x000a
        /*0092*/ 	.short	0x0048
        /*0094*/ 	.byte	0x00, 0xf5, 0x21, 0x00


	//----- nvinfo : EIATTR_KPARAM_INFO
	.align		4
.L_32:
        /*0098*/ 	.byte	0x04, 0x17
        /*009a*/ 	.short	(.L_34 - .L_33)
.L_33:
        /*009c*/ 	.word	0x00000000
        /*00a0*/ 	.short	0x0009
        /*00a2*/ 	.short	0x0040
        /*00a4*/ 	.byte	0x00, 0xf5, 0x21, 0x00


	//----- nvinfo : EIATTR_KPARAM_INFO
	.align		4
.L_34:
        /*00a8*/ 	.byte	0x04, 0x17
        /*00aa*/ 	.short	(.L_36 - .L_35)
.L_35:
        /*00ac*/ 	.word	0x00000000
        /*00b0*/ 	.short	0x0008
        /*00b2*/ 	.short	0x0038
        /*00b4*/ 	.byte	0x00, 0xf5, 0x21, 0x00


	//----- nvinfo : EIATTR_KPARAM_INFO
	.align		4
.L_36:
        /*00b8*/ 	.byte	0x04, 0x17
        /*00ba*/ 	.short	(.L_38 - .L_37)
.L_37:
        /*00bc*/ 	.word	0x00000000
        /*00c0*/ 	.short	0x0007
        /*00c2*/ 	.short	0x0030
        /*00c4*/ 	.byte	0x00, 0xf5, 0x21, 0x00


	//----- nvinfo : EIATTR_KPARAM_INFO
	.align		4
.L_38:
        /*00c8*/ 	.byte	0x04, 0x17
        /*00ca*/ 	.short	(.L_40 - .L_39)
.L_39:
        /*00cc*/ 	.word	0x00000000
        /*00d0*/ 	.short	0x0006
        /*00d2*/ 	.short	0x0028
        /*00d4*/ 	.byte	0x00, 0xf5, 0x21, 0x00


	//----- nvinfo : EIATTR_KPARAM_INFO
	.align		4
.L_40:
        /*00d8*/ 	.byte	0x04, 0x17
        /*00da*/ 	.short	(.L_42 - .L_41)
.L_41:
        /*00dc*/ 	.word	0x00000000
        /*00e0*/ 	.short	0x0005
        /*00e2*/ 	.short	0x0020
        /*00e4*/ 	.byte	0x00, 0xf5, 0x21, 0x00


	//----- nvinfo : EIATTR_KPARAM_INFO
	.align		4
.L_42:
        /*00e8*/ 	.byte	0x04, 0x17
        /*00ea*/ 	.short	(.L_44 - .L_43)
.L_43:
        /*00ec*/ 	.word	0x00000000
        /*00f0*/ 	.short	0x0004
        /*00f2*/ 	.short	0x0018
        /*00f4*/ 	.byte	0x00, 0xf5, 0x21, 0x00


	//----- nvinfo : EIATTR_KPARAM_INFO
	.align		4
.L_44:
        /*00f8*/ 	.byte	0x04, 0x17
        /*00fa*/ 	.short	(.L_46 - .L_45)
.L_45:
        /*00fc*/ 	.word	0x00000000
        /*0100*/ 	.short	0x0003
        /*0102*/ 	.short	0x0014
        /*0104*/ 	.byte	0x00, 0xf0, 0x11, 0x00


	//----- nvinfo : EIATTR_KPARAM_INFO
	.align		4
.L_46:
        /*0108*/ 	.byte	0x04, 0x17
        /*010a*/ 	.short	(.L_48 - .L_47)
.L_47:
        /*010c*/ 	.word	0x00000000
        /*0110*/ 	.short	0x0002
        /*0112*/ 	.short	0x0010
        /*0114*/ 	.byte	0x00, 0xf0, 0x11, 0x00


	//----- nvinfo : EIATTR_KPARAM_INFO
	.align		4
.L_48:
        /*0118*/ 	.byte	0x04, 0x17
        /*011a*/ 	.short	(.L_50 - .L_49)
.L_49:
        /*011c*/ 	.word	0x00000000
        /*0120*/ 	.short	0x0001
        /*0122*/ 	.short	0x0008
        /*0124*/ 	.byte	0x00, 0xf5, 0x21, 0x00


	//----- nvinfo : EIATTR_KPARAM_INFO
	.align		4
.L_50:
        /*0128*/ 	.byte	0x04, 0x17
        /*012a*/ 	.short	(.L_52 - .L_51)
.L_51:
        /*012c*/ 	.word	0x00000000
        /*0130*/ 	.short	0x0000
        /*0132*/ 	.short	0x0000
        /*0134*/ 	.byte	0x00, 0xf5, 0x21, 0x00


	//----- nvinfo : EIATTR_SPARSE_MMA_MASK
	.align		4
.L_52:
        /*0138*/ 	.byte	0x03, 0x50
        /*013a*/ 	.short	0x0000


	//----- nvinfo : EIATTR_MAXREG_COUNT
	.align		4
        /*013c*/ 	.byte	0x03, 0x1b
        /*013e*/ 	.short	0x00ff


	//----- nvinfo : EIATTR_NUM_BARRIERS
	.align		4
        /*0140*/ 	.byte	0x02, 0x4c
        /*0142*/ 	.byte	0x01
	.zero		1


	//----- nvinfo : EIATTR_MERCURY_ISA_VERSION
	.align		4
        /*0144*/ 	.byte	0x03, 0x5f
        /*0146*/ 	.short	0x0101


	//----- nvinfo : EIATTR_VRC_CTA_INIT_COUNT
	.align		4
        /*0148*/ 	.byte	0x02, 0x4a
	.zero		1
	.zero		1


	//----- nvinfo : EIATTR_EXIT_INSTR_OFFSETS
	.align		4
        /*014c*/ 	.byte	0x04, 0x1c
        /*014e*/ 	.short	(.L_54 - .L_53)


	//   ....[0]....
.L_53:
        /*0150*/ 	.word	0x00001000


	//   ....[1]....
        /*0154*/ 	.word	0x000010f0


	//   ....[2]....
        /*0158*/ 	.word	0x00003930


	//----- nvinfo : EIATTR_CRS_STACK_SIZE
	.align		4
.L_54:
        /*015c*/ 	.byte	0x04, 0x1e
        /*015e*/ 	.short	(.L_56 - .L_55)
.L_55:
        /*0160*/ 	.word	0x00000000


	//----- nvinfo : EIATTR_CBANK_PARAM_SIZE
	.align		4
.L_56:
        /*0164*/ 	.byte	0x03, 0x19
        /*0166*/ 	.short	0x007c


	//----- nvinfo : EIATTR_PARAM_CBANK
	.align		4
        /*0168*/ 	.byte	0x04, 0x0a
        /*016a*/ 	.short	(.L_58 - .L_57)
	.align		4
.L_57:
        /*016c*/ 	.word	index@(.nv.constant0._Z25gpu_tfm_lanczos2_arb_2dlyPfS_iiPKfS1_PKiS3_S1_S1_S1_iiiiS1_S1_S1_f)
        /*0170*/ 	.short	0x0380
        /*0172*/ 	.short	0x007c


	//----- nvinfo : EIATTR_SW_WAR
	.align		4
.L_58:
        /*0174*/ 	.byte	0x04, 0x36
        /*0176*/ 	.short	(.L_60 - .L_59)
.L_59:
        /*0178*/ 	.word	0x00000008
.L_60:


//--------------------- .nv.callgraph             --------------------------
	.section	.nv.callgraph,"",@"SHT_CUDA_CALLGRAPH"
	.align	4
	.sectionentsize	8
	.align		4
        /*0000*/ 	.word	0x00000000
	.align		4
        /*0004*/ 	.word	0xffffffff
	.align		4
        /*0008*/ 	.word	0x00000000
	.align		4
        /*000c*/ 	.word	0xfffffffe
	.align		4
        /*0010*/ 	.word	0x00000000
	.align		4
        /*0014*/ 	.word	0xfffffffd
	.align		4
        /*0018*/ 	.word	0x00000000
	.align		4
        /*001c*/ 	.word	0xfffffffc


//--------------------- .nv.constant4             --------------------------
	.section	.nv.constant4,"a",@progbits
	.align	8
	.align		8
.nv.constant4:
        /*0000*/ 	.dword	__cudart_i2opi_f


//--------------------- .text._Z25gpu_tfm_lanczos2_arb_2dlyPfS_iiPKfS1_PKiS3_S1_S1_S1_iiiiS1_S1_S1_f --------------------------
	.section	.text._Z25gpu_tfm_lanczos2_arb_2dlyPfS_iiPKfS1_PKiS3_S1_S1_S1_iiiiS1_S1_S1_f,"ax",@progbits
	.align	128
        .global         _Z25gpu_tfm_lanczos2_arb_2dlyPfS_iiPKfS1_PKiS3_S1_S1_S1_iiiiS1_S1_S1_f
        .type           _Z25gpu_tfm_lanczos2_arb_2dlyPfS_iiPKfS1_PKiS3_S1_S1_S1_iiiiS1_S1_S1_f,@function
        .size           _Z25gpu_tfm_lanczos2_arb_2dlyPfS_iiPKfS1_PKiS3_S1_S1_S1_iiiiS1_S1_S1_f,(.L_x_90 - _Z25gpu_tfm_lanczos2_arb_2dlyPfS_iiPKfS1_PKiS3_S1_S1_S1_iiiiS1_S1_S1_f)
        .other          _Z25gpu_tfm_lanczos2_arb_2dlyPfS_iiPKfS1_PKiS3_S1_S1_S1_iiiiS1_S1_S1_f,@"STO_CUDA_ENTRY STV_DEFAULT"
_Z25gpu_tfm_lanczos2_arb_2dlyPfS_iiPKfS1_PKiS3_S1_S1_S1_iiiiS1_S1_S1_f:
.text._Z25gpu_tfm_lanczos2_arb_2dlyPfS_iiPKfS1_PKiS3_S1_S1_S1_iiiiS1_S1_S1_f:
[----:B------:R-:W0:Y:S01]  /*0000*/  LDC R1, c[0x0][0x37c] ;  /* 0x0000df00ff017b82 */ /* 0x000e220000000800 */
[----:B------:R-:W1:Y:S01]  /*0010*/  S2R R5, SR_TID.X ;  /* 0x0000000000057919 */ /* 0x000e620000002100 */
[----:B------:R-:W2:Y:S01]  /*0020*/  LDCU.64 UR8, c[0x0][0x358] ;  /* 0x00006b00ff0877ac */ /* 0x000ea20008000a00 */
[----:B------:R-:W-:Y:S01]  /*0030*/  BSSY.RECONVERGENT B2, `(.L_x_0) ;  /* 0x00000f6000027945 */ /* 0x000fe20003800200 */
[----:B0-----:R-:W-:Y:S01]  /*0040*/  VIADD R1, R1, 0xffffffe0 ;  /* 0xffffffe001017836 */ /* 0x001fe20000000000 */
[----:B-1----:R-:W-:-:S13]  /*0050*/  ISETP.GT.U32.AND P0, PT, R5, 0x3e8, PT ;  /* 0x000003e80500780c */ /* 0x002fda0003f04070 */
[----:B--2---:R-:W-:Y:S05]  /*0060*/  @P0 BRA `(.L_x_1) ;  /* 0x0000000c00c80947 */ /* 0x004fea0003800000 */
[----:B------:R-:W0:Y:S01]  /*0070*/  S2R R3, SR_CgaCtaId ;  /* 0x0000000000037919 */ /* 0x000e220000008800 */
[----:B------:R-:W1:Y:S01]  /*0080*/  LDCU UR4, c[0x0][0x3f8] ;  /* 0x00007f00ff0477ac */ /* 0x000e620008000800 */
[----:B------:R-:W2:Y:S01]  /*0090*/  LDC R4, c[0x0][0x360] ;  /* 0x0000d800ff047b82 */ /* 0x000ea20000000800 */
[----:B------:R-:W-:Y:S01]  /*00a0*/  MOV R6, 0x400 ;  /* 0x0000040000067802 */ /* 0x000fe20000000f00 */
[----:B------:R-:W-:Y:S01]  /*00b0*/  IMAD.MOV.U32 R7, RZ, RZ, R5 ;  /* 0x000000ffff077224 */ /* 0x000fe200078e0005 */
[----:B-1----:R-:W1:Y:S02]  /*00c0*/  F2F.F64.F32 R10, UR4 ;  /* 0x00000004000a7d10 */ /* 0x002e640008201800 */
[----:B0-----:R-:W-:-:S07]  /*00d0*/  LEA R6, R3, R6, 0x18 ;  /* 0x0000000603067211 */ /* 0x001fce00078ec0ff */
.L_x_16:
[----:B0-----:R-:W0:Y:S01]  /*00e0*/  MUFU.RCP64H R9, 1000 ;  /* 0x408f400000097908 */ /* 0x001e220000001800 */
[----:B------:R-:W-:Y:S02]  /*00f0*/  HFMA2 R14, -RZ, RZ, 0, 0 ;  /* 0x00000000ff0e7431 */ /* 0x000fe400000001ff */
[----:B------:R-:W-:Y:S01]  /*0100*/  IMAD.MOV.U32 R15, RZ, RZ, 0x408f4000 ;  /* 0x408f4000ff0f7424 */ /* 0x000fe200078e00ff */
[----:B-1----:R-:W-:Y:S01]  /*0110*/  SHF.L.U32 R0, R7, 0x1, RZ ;  /* 0x0000000107007819 */ /* 0x002fe200000006ff */
[----:B------:R-:W-:Y:S01]  /*0120*/  IMAD.MOV.U32 R8, RZ, RZ, 0x1 ;  /* 0x00000001ff087424 */ /* 0x000fe200078e00ff */
[----:B------:R-:W-:Y:S05]  /*0130*/  BSSY.RECONVERGENT B0, `(.L_x_2) ;  /* 0x0000013000007945 */ /* 0x000fea0003800200 */
[----:B0--3--:R-:W-:-:S08]  /*0140*/  DFMA R2, R8, -R14, 1 ;  /* 0x3ff000000802742b */ /* 0x009fd0000000080e */
[----:B------:R-:W-:Y:S02]  /*0150*/  DFMA R12, R2, R2, R2 ;  /* 0x00000002020c722b */ /* 0x000fe40000000002 */
[----:B------:R-:W1:Y:S06]  /*0160*/  I2F.F64.U32 R2, R0 ;  /* 0x0000000000027312 */ /* 0x000e6c0000201800 */
[----:B------:R-:W-:-:S08]  /*0170*/  DFMA R12, R8, R12, R8 ;  /* 0x0000000c080c722b */ /* 0x000fd00000000008 */
[----:B------:R-:W-:Y:S02]  /*0180*/  DFMA R8, R12, -R14, 1 ;  /* 0x3ff000000c08742b */ /* 0x000fe4000000080e */
[----:B-1----:R-:W-:-:S06]  /*0190*/  DMUL R16, R10, R2 ;  /* 0x000000020a107228 */ /* 0x002fcc0000000000 */
[----:B------:R-:W-:-:S04]  /*01a0*/  DFMA R8, R12, R8, R12 ;  /* 0x000000080c08722b */ /* 0x000fc8000000000c */
[----:B------:R-:W-:-:S04]  /*01b0*/  FSETP.GEU.AND P1, PT, |R17|, 6.5827683646048100446e-37, PT ;  /* 0x036000001100780b */ /* 0x000fc80003f2e200 */
[----:B------:R-:W-:-:S08]  /*01c0*/  DMUL R2, R16, R8 ;  /* 0x0000000810027228 */ /* 0x000fd00000000000 */
[----:B------:R-:W-:-:S08]  /*01d0*/  DFMA R12, R2, -1000, R16 ;  /* 0xc08f4000020c782b */ /* 0x000fd00000000010 */
[----:B------:R-:W-:-:S10]  /*01e0*/  DFMA R2, R8, R12, R2 ;  /* 0x0000000c0802722b */ /* 0x000fd40000000002 */
[----:B------:R-:W-:-:S05]  /*01f0*/  FFMA R8, RZ, 4.4765625, R3 ;  /* 0x408f4000ff087823 */ /* 0x000fca0000000003 */
[----:B------:R-:W-:-:S13]  /*0200*/  FSETP.GT.AND P0, PT, |R8|, 1.469367938527859385e-39, PT ;  /* 0x001000000800780b */ /* 0x000fda0003f04200 */
[----:B------:R-:W-:Y:S05]  /*0210*/  @P0 BRA P1, `(.L_x_3) ;  /* 0x0000000000100947 */ /* 0x000fea0000800000 */
[----:B------:R-:W-:-:S07]  /*0220*/  MOV R0, 0x240 ;  /* 0x0000024000007802 */ /* 0x000fce0000000f00 */
[----:B--2---:R-:W-:Y:S05]  /*0230*/  CALL.REL.NOINC `($__internal_0_$__cuda_sm20_div_rn_f64_full) ;  /* 0x0000003400c07944 */ /* 0x004fea0003c00000 */
[----:B------:R-:W-:Y:S02]  /*0240*/  IMAD.MOV.U32 R2, RZ, RZ, R16 ;  /* 0x000000ffff027224 */ /* 0x000fe400078e0010 */
[----:B------:R-:W-:-:S07]  /*0250*/  IMAD.MOV.U32 R3, RZ, RZ, R17 ;  /* 0x000000ffff037224 */ /* 0x000fce00078e0011 */
.L_x_3:
[----:B------:R-:W-:Y:S05]  /*0260*/  BSYNC.RECONVERGENT B0 ;  /* 0x0000000000007941 */ /* 0x000fea0003800200 */
.L_x_2:
[----:B------:R-:W-:Y:S01]  /*0270*/  DADD R2, -R10, R2 ;  /* 0x000000000a027229 */ /* 0x000fe20000000102 */
[----:B------:R-:W0:Y:S01]  /*0280*/  LDC R9, c[0x0][0x3f8] ;  /* 0x0000fe00ff097b82 */ /* 0x000e220000000800 */
[----:B------:R-:W-:Y:S08]  /*0290*/  BSSY.RECONVERGENT B3, `(.L_x_4) ;  /* 0x00000cc000037945 */ /* 0x000ff00003800200 */
[----:B------:R-:W0:Y:S02]  /*02a0*/  F2F.F32.F64 R2, R2 ;  /* 0x0000000200027310 */ /* 0x000e240000301000 */
[----:B0-----:R-:W-:-:S13]  /*02b0*/  FSETP.GT.AND P0, PT, |R2|, R9, PT ;  /* 0x000000090200720b */ /* 0x001fda0003f04200 */
[----:B------:R-:W-:-:S05]  /*02c0*/  @P0 LEA R0, R7, R6, 0x2 ;  /* 0x0000000607000211 */ /* 0x000fca00078e10ff */
[----:B------:R0:W-:Y:S01]  /*02d0*/  @P0 STS [R0], RZ ;  /* 0x000000ff00000388 */ /* 0x0001e20000000800 */
[----:B------:R-:W-:Y:S05]  /*02e0*/  @P0 BRA `(.L_x_5) ;  /* 0x0000000c00180947 */ /* 0x000fea0003800000 */
[----:B------:R-:W1:Y:S01]  /*02f0*/  F2F.F64.F32 R12, |R2| ;  /* 0x40000002000c7310 */ /* 0x000e620000201800 */
[----:B------:R-:W-:Y:S01]  /*0300*/  UMOV UR4, 0x9abcaf48 ;  /* 0x9abcaf4800047882 */ /* 0x000fe20000000000 */
[----:B------:R-:W-:Y:S02]  /*0310*/  UMOV UR5, 0x3e7ad7f2 ;  /* 0x3e7ad7f200057882 */ /* 0x000fe40000000000 */
[----:B-1----:R-:W-:-:S14]  /*0320*/  DSETP.GEU.AND P0, PT, R12, UR4, PT ;  /* 0x000000040c007e2a */ /* 0x002fdc000bf0e000 */
[----:B------:R-:W-:Y:S02]  /*0330*/  @!P0 IMAD R3, R7, 0x4, R6 ;  /* 0x0000000407038824 */ /* 0x000fe400078e0206 */
[----:B0-----:R-:W-:-:S05]  /*0340*/  @!P0 IMAD.MOV.U32 R0, RZ, RZ, 0x3f800000 ;  /* 0x3f800000ff008424 */ /* 0x001fca00078e00ff */
[----:B------:R1:W-:Y:S01]  /*0350*/  @!P0 STS [R3], R0 ;  /* 0x0000000003008388 */ /* 0x0003e20000000800 */
[----:B------:R-:W-:Y:S05]  /*0360*/  @!P0 BRA `(.L_x_5) ;  /* 0x0000000800f88947 */ /* 0x000fea0003800000 */
[----:B-1----:R-:W0:Y:S01]  /*0370*/  MUFU.RCP R0, R9 ;  /* 0x0000000900007308 */ /* 0x002e220000001000 */
[----:B------:R-:W-:Y:S01]  /*0380*/  FMUL R8, R2, 3.1415927410125732422 ;  /* 0x40490fdb02087820 */ /* 0x000fe20000400000 */
[----:B------:R-:W-:Y:S06]  /*0390*/  BSSY.RECONVERGENT B4, `(.L_x_6) ;  /* 0x000000e000047945 */ /* 0x000fec0003800200 */
[----:B------:R-:W1:Y:S01]  /*03a0*/  FCHK P0, R8, R9 ;  /* 0x0000000908007302 */ /* 0x000e620000000000 */
[----:B0-----:R-:W-:-:S04]  /*03b0*/  FFMA R3, R0, -R9, 1 ;  /* 0x3f80000000037423 */ /* 0x001fc80000000809 */
[----:B------:R-:W-:-:S04]  /*03c0*/  FFMA R3, R0, R3, R0 ;  /* 0x0000000300037223 */ /* 0x000fc80000000000 */
[----:B------:R-:W-:-:S04]  /*03d0*/  FFMA R13, R8, R3, RZ ;  /* 0x00000003080d7223 */ /* 0x000fc800000000ff */
[----:B------:R-:W-:-:S04]  /*03e0*/  FFMA R0, R13, -R9, R8 ;  /* 0x800000090d007223 */ /* 0x000fc80000000008 */
[----:B------:R-:W-:Y:S01]  /*03f0*/  FFMA R13, R3, R0, R13 ;  /* 0x00000000030d7223 */ /* 0x000fe2000000000d */
[----:B-1----:R-:W-:Y:S06]  /*0400*/  @!P0 BRA `(.L_x_7) ;  /* 0x0000000000188947 */ /* 0x002fec0003800000 */
[----:B------:R-:W0:Y:S01]  /*0410*/  LDCU UR4, c[0x0][0x3f8] ;  /* 0x00007f00ff0477ac */ /* 0x000e220008000800 */
[----:B------:R-:W-:Y:S02]  /*0420*/  MOV R0, R8 ;  /* 0x0000000800007202 */ /* 0x000fe40000000f00 */
[----:B------:R-:W-:Y:S01]  /*0430*/  MOV R2, 0x460 ;  /* 0x0000046000027802 */ /* 0x000fe20000000f00 */
[----:B0-----:R-:W-:-:S07]  /*0440*/  IMAD.U32 R3, RZ, RZ, UR4 ;  /* 0x00000004ff037e24 */ /* 0x001fce000f8e00ff */
[----:B--2---:R-:W-:Y:S05]  /*0450*/  CALL.REL.NOINC `($__internal_2_$__cuda_sm3x_div_rn_noftz_f32_slowpath) ;  /* 0x0000003c00507944 */ /* 0x004fea0003c00000 */
[----:B------:R-:W-:-:S07]  /*0460*/  IMAD.MOV.U32 R13, RZ, RZ, R0 ;  /* 0x000000ffff0d7224 */ /* 0x000fce00078e0000 */
.L_x_7:
[----:B------:R-:W-:Y:S05]  /*0470*/  BSYNC.RECONVERGENT B4 ;  /* 0x0000000000047941 */ /* 0x000fea0003800200 */
.L_x_6:
[C---:B------:R-:W-:Y:S01]  /*0480*/  FMUL R0, R13.reuse, 0.63661974668502807617 ;  /* 0x3f22f9830d007820 */ /* 0x040fe20000400000 */
[----:B------:R-:W-:Y:S01]  /*0490*/  FSETP.GE.AND P0, PT, |R13|, 105615, PT ;  /* 0x47ce47800d00780b */ /* 0x000fe20003f06200 */
[----:B------:R-:W-:Y:S04]  /*04a0*/  BSSY.RECONVERGENT B0, `(.L_x_8) ;  /* 0x000003a000007945 */ /* 0x000fe80003800200 */
[----:B------:R-:W0:Y:S02]  /*04b0*/  F2I.NTZ R0, R0 ;  /* 0x0000000000007305 */ /* 0x000e240000203100 */
[----:B0-----:R-:W-:-:S05]  /*04c0*/  I2FP.F32.S32 R2, R0 ;  /* 0x0000000000027245 */ /* 0x001fca0000201400 */
[----:B------:R-:W-:-:S04]  /*04d0*/  FFMA R3, R2, -1.5707962512969970703, R13 ;  /* 0xbfc90fda02037823 */ /* 0x000fc8000000000d */
[----:B------:R-:W-:-:S04]  /*04e0*/  FFMA R3, R2, -7.5497894158615963534e-08, R3 ;  /* 0xb3a2216802037823 */ /* 0x000fc80000000003 */
[----:B------:R-:W-:Y:S01]  /*04f0*/  FFMA R2, R2, -5.3903029534742383927e-15, R3 ;  /* 0xa7c234c502027823 */ /* 0x000fe20000000003 */
[----:B------:R-:W-:Y:S06]  /*0500*/  @!P0 BRA `(.L_x_9) ;  /* 0x0000000000cc8947 */ /* 0x000fec0003800000 */
[----:B------:R-:W-:-:S13]  /*0510*/  FSETP.NEU.AND P0, PT, |R13|, +INF , PT ;  /* 0x7f8000000d00780b */ /* 0x000fda0003f0d200 */
[----:B------:R-:W-:Y:S01]  /*0520*/  @!P0 FMUL R2, RZ, R13 ;  /* 0x0000000dff028220 */ /* 0x000fe20000400000 */
[----:B------:R-:W-:Y:S01]  /*0530*/  @!P0 MOV R0, RZ ;  /* 0x000000ff00008202 */ /* 0x000fe20000000f00 */
[----:B------:R-:W-:Y:S06]  /*0540*/  @!P0 BRA `(.L_x_9) ;  /* 0x0000000000bc8947 */ /* 0x000fec0003800000 */
[----:B------:R-:W0:Y:S01]  /*0550*/  LDC.64 R16, c[0x4][RZ] ;  /* 0x01000000ff107b82 */ /* 0x000e220000000a00 */
[----:B------:R-:W-:Y:S02]  /*0560*/  IMAD.SHL.U32 R2, R13, 0x100, RZ ;  /* 0x000001000d027824 */ /* 0x000fe400078e00ff */
[----:B------:R-:W-:Y:S02]  /*0570*/  HFMA2 R0, -RZ, RZ, 0, 0 ;  /* 0x00000000ff007431 */ /* 0x000fe400000001ff */
[----:B------:R-:W-:Y:S01]  /*0580*/  IMAD.MOV.U32 R12, RZ, RZ, RZ ;  /* 0x000000ffff0c7224 */ /* 0x000fe200078e00ff */
[----:B------:R-:W-:Y:S01]  /*0590*/  UMOV UR4, URZ ;  /* 0x000000ff00047c82 */ /* 0x000fe20008000000 */
[----:B------:R-:W-:-:S07]  /*05a0*/  LOP3.LUT R19, R2, 0x80000000, RZ, 0xfc, !PT ;  /* 0x8000000002137812 */ /* 0x000fce00078efcff */
.L_x_10:
[----:B0-----:R-:W-:-:S06]  /*05b0*/  IMAD.WIDE.U32 R2, R0, 0x4, R16 ;  /* 0x0000000400027825 */ /* 0x001fcc00078e0010 */
[----:B------:R-:W3:Y:S01]  /*05c0*/  LDG.E.CONSTANT R2, desc[UR8][R2.64] ;  /* 0x0000000802027981 */ /* 0x000ee2000c1e9900 */
[C---:B-1----:R-:W-:Y:S02]  /*05d0*/  IMAD R9, R0.reuse, 0x4, R1 ;  /* 0x0000000400097824 */ /* 0x042fe400078e0201 */
[----:B------:R-:W-:-:S05]  /*05e0*/  VIADD R0, R0, 0x1 ;  /* 0x0000000100007836 */ /* 0x000fca0000000000 */
[----:B------:R-:W-:Y:S01]  /*05f0*/  ISETP.NE.AND P0, PT, R0, 0x6, PT ;  /* 0x000000060000780c */ /* 0x000fe20003f05270 */
[----:B---3--:R-:W-:-:S03]  /*0600*/  IMAD.WIDE.U32 R14, R2, R19, RZ ;  /* 0x00000013020e7225 */ /* 0x008fc600078e00ff */
[----:B------:R-:W-:-:S04]  /*0610*/  IADD3 R14, P1, PT, R14, R12, RZ ;  /* 0x0000000c0e0e7210 */ /* 0x000fc80007f3e0ff */
[----:B------:R-:W-:Y:S01]  /*0620*/  IADD3.X R12, PT, PT, R15, UR4, RZ, P1, !PT ;  /* 0x000000040f0c7c10 */ /* 0x000fe20008ffe4ff */
[----:B------:R1:W-:Y:S04]  /*0630*/  STL [R9], R14 ;  /* 0x0000000e09007387 */ /* 0x0003e80000100800 */
[----:B------:R-:W-:Y:S05]  /*0640*/  @P0 BRA `(.L_x_10) ;  /* 0xfffffffc00d80947 */ /* 0x000fea000383ffff */
[----:B-1----:R-:W-:Y:S01]  /*0650*/  SHF.R.U32.HI R9, RZ, 0x17, R13 ;  /* 0x00000017ff097819 */ /* 0x002fe2000001160d */
[----:B------:R0:W-:Y:S03]  /*0660*/  STL [R1+0x18], R12 ;  /* 0x0000180c01007387 */ /* 0x0001e60000100800 */
[C---:B------:R-:W-:Y:S02]  /*0670*/  LOP3.LUT R0, R9.reuse, 0xe0, RZ, 0xc0, !PT ;  /* 0x000000e009007812 */ /* 0x040fe400078ec0ff */
[----:B------:R-:W-:Y:S02]  /*0680*/  LOP3.LUT P0, RZ, R9, 0x1f, RZ, 0xc0, !PT ;  /* 0x0000001f09ff7812 */ /* 0x000fe4000780c0ff */
[----:B------:R-:W-:-:S04]  /*0690*/  IADD3 R0, PT, PT, R0, -0x80, RZ ;  /* 0xffffff8000007810 */ /* 0x000fc80007ffe0ff */
[----:B------:R-:W-:-:S05]  /*06a0*/  SHF.R.U32.HI R0, RZ, 0x5, R0 ;  /* 0x00000005ff007819 */ /* 0x000fca0000011600 */
[----:B------:R-:W-:-:S05]  /*06b0*/  IMAD R16, R0, -0x4, R1 ;  /* 0xfffffffc00107824 */ /* 0x000fca00078e0201 */
[----:B------:R-:W3:Y:S04]  /*06c0*/  LDL R0, [R16+0x18] ;  /* 0x0000180010007983 */ /* 0x000ee80000100800 */
[----:B------:R-:W3:Y:S04]  /*06d0*/  LDL R3, [R16+0x14] ;  /* 0x0000140010037983 */ /* 0x000ee80000100800 */
[----:B------:R-:W4:Y:S01]  /*06e0*/  @P0 LDL R2, [R16+0x10] ;  /* 0x0000100010020983 */ /* 0x000f220000100800 */
[----:B------:R-:W-:Y:S01]  /*06f0*/  LOP3.LUT R9, R9, 0x1f, RZ, 0xc0, !PT ;  /* 0x0000001f09097812 */ /* 0x000fe200078ec0ff */
[----:B------:R-:W-:Y:S01]  /*0700*/  UMOV UR4, 0x54442d19 ;  /* 0x54442d1900047882 */ /* 0x000fe20000000000 */
[----:B------:R-:W-:-:S02]  /*0710*/  UMOV UR5, 0x3bf921fb ;  /* 0x3bf921fb00057882 */ /* 0x000fc40000000000 */
[-C--:B---3--:R-:W-:Y:S02]  /*0720*/  @P0 SHF.L.W.U32.HI R0, R3, R9.reuse, R0 ;  /* 0x0000000903000219 */ /* 0x088fe40000010e00 */
[----:B----4-:R-:W-:Y:S02]  /*0730*/  @P0 SHF.L.W.U32.HI R3, R2, R9, R3 ;  /* 0x0000000902030219 */ /* 0x010fe40000010e03 */
[----:B------:R-:W-:Y:S02]  /*0740*/  ISETP.GE.AND P0, PT, R13, RZ, PT ;  /* 0x000000ff0d00720c */ /* 0x000fe40003f06270 */
[C---:B------:R-:W-:Y:S01]  /*0750*/  SHF.L.W.U32.HI R2, R3.reuse, 0x2, R0 ;  /* 0x0000000203027819 */ /* 0x040fe20000010e00 */
[----:B------:R-:W-:-:S03]  /*0760*/  IMAD.SHL.U32 R3, R3, 0x4, RZ ;  /* 0x0000000403037824 */ /* 0x000fc600078e00ff */
[----:B------:R-:W-:Y:S02]  /*0770*/  SHF.R.S32.HI R9, RZ, 0x1f, R2 ;  /* 0x0000001fff097819 */ /* 0x000fe40000011402 */
[----:B------:R-:W-:Y:S02]  /*0780*/  LOP3.LUT R13, R2, R13, RZ, 0x3c, !PT ;  /* 0x0000000d020d7212 */ /* 0x000fe400078e3cff */
[C---:B------:R-:W-:Y:S02]  /*0790*/  LOP3.LUT R14, R9.reuse, R3, RZ, 0x3c, !PT ;  /* 0x00000003090e7212 */ /* 0x040fe400078e3cff */
[----:B------:R-:W-:Y:S02]  /*07a0*/  LOP3.LUT R15, R9, R2, RZ, 0x3c, !PT ;  /* 0x00000002090f7212 */ /* 0x000fe400078e3cff */
[----:B------:R-:W-:Y:S02]  /*07b0*/  SHF.R.U32.HI R3, RZ, 0x1e, R0 ;  /* 0x0000001eff037819 */ /* 0x000fe40000011600 */
[----:B------:R-:W-:-:S02]  /*07c0*/  ISETP.GE.AND P1, PT, R13, RZ, PT ;  /* 0x000000ff0d00720c */ /* 0x000fc40003f26270 */
[----:B------:R-:W1:Y:S01]  /*07d0*/  I2F.F64.S64 R14, R14 ;  /* 0x0000000e000e7312 */ /* 0x000e620000301c00 */
[----:B------:R-:W-:-:S05]  /*07e0*/  LEA.HI R0, R2, R3, RZ, 0x1 ;  /* 0x0000000302007211 */ /* 0x000fca00078f08ff */
[----:B------:R-:W-:-:S05]  /*07f0*/  IMAD.MOV R2, RZ, RZ, -R0 ;  /* 0x000000ffff027224 */ /* 0x000fca00078e0a00 */
[----:B------:R-:W-:Y:S01]  /*0800*/  @!P0 MOV R0, R2 ;  /* 0x0000000200008202 */ /* 0x000fe20000000f00 */
[----:B-1----:R-:W-:-:S10]  /*0810*/  DMUL R16, R14, UR4 ;  /* 0x000000040e107c28 */ /* 0x002fd40008000000 */
[----:B------:R-:W1:Y:S02]  /*0820*/  F2F.F32.F64 R16, R16 ;  /* 0x0000001000107310 */ /* 0x000e640000301000 */
[----:B01----:R-:W-:-:S07]  /*0830*/  FSEL R2, -R16, R16, !P1 ;  /* 0x0000001010027208 */ /* 0x003fce0004800100 */
.L_x_9:
[----:B------:R-:W-:Y:S05]  /*0840*/  BSYNC.RECONVERGENT B0 ;  /* 0x0000000000007941 */ /* 0x000fea0003800200 */
.L_x_8:
[----:B------:R-:W-:Y:S01]  /*0850*/  FMUL R9, R8, 0.63661974668502807617 ;  /* 0x3f22f98308097820 */ /* 0x000fe20000400000 */
[----:B------:R-:W-:Y:S02]  /*0860*/  IMAD.MOV.U32 R17, RZ, RZ, 0x37cbac00 ;  /* 0x37cbac00ff117424 */ /* 0x000fe400078e00ff */
[----:B------:R-:W-:Y:S01]  /*0870*/  FMUL R3, R2, R2 ;  /* 0x0000000202037220 */ /* 0x000fe20000400000 */
[C---:B------:R-:W-:Y:S01]  /*0880*/  LOP3.LUT R13, R0.reuse, 0x1, RZ, 0xc0, !PT ;  /* 0x00000001000d7812 */ /* 0x040fe200078ec0ff */
[----:B------:R-:W-:Y:S01]  /*0890*/  IMAD.MOV.U32 R16, RZ, RZ, 0x3d2aaabb ;  /* 0x3d2aaabbff107424 */ /* 0x000fe200078e00ff */
[----:B------:R-:W-:Y:S01]  /*08a0*/  LOP3.LUT P1, RZ, R0, 0x2, RZ, 0xc0, !PT ;  /* 0x0000000200ff7812 */ /* 0x000fe2000782c0ff */
[----:B------:R-:W0:Y:S01]  /*08b0*/  F2I.NTZ R9, R9 ;  /* 0x0000000900097305 */ /* 0x000e220000203100 */
[----:B------:R-:W-:Y:S01]  /*08c0*/  FFMA R12, R3, R17, -0.0013887860113754868507 ;  /* 0xbab607ed030c7423 */ /* 0x000fe20000000011 */
[----:B------:R-:W-:Y:S01]  /*08d0*/  ISETP.NE.U32.AND P0, PT, R13, 0x1, PT ;  /* 0x000000010d00780c */ /* 0x000fe20003f05070 */
[----:B------:R-:W-:Y:S01]  /*08e0*/  BSSY.RECONVERGENT B0, `(.L_x_11) ;  /* 0x0000044000007945 */ /* 0x000fe20003800200 */
[----:B------:R-:W-:-:S02]  /*08f0*/  MOV R13, 0x3effffff ;  /* 0x3effffff000d7802 */ /* 0x000fc40000000f00 */
[----:B------:R-:W-:Y:S02]  /*0900*/  FSEL R12, R12, -0.00019574658654164522886, !P0 ;  /* 0xb94d41530c0c7808 */ /* 0x000fe40004000000 */
[----:B------:R-:W-:Y:S02]  /*0910*/  FSEL R14, R16, 0.0083327032625675201416, !P0 ;  /* 0x3c0885e4100e7808 */ /* 0x000fe40004000000 */
[----:B------:R-:W-:-:S03]  /*0920*/  FSEL R0, R2, 1, P0 ;  /* 0x3f80000002007808 */ /* 0x000fc60000000000 */
[----:B------:R-:W-:Y:S01]  /*0930*/  FFMA R12, R3, R12, R14 ;  /* 0x0000000c030c7223 */ /* 0x000fe2000000000e */
[----:B------:R-:W-:Y:S02]  /*0940*/  FSEL R14, -R13, -0.16666662693023681641, !P0 ;  /* 0xbe2aaaa80d0e7808 */ /* 0x000fe40004000100 */
[----:B------:R-:W-:Y:S02]  /*0950*/  FSETP.GE.AND P0, PT, |R8|, 105615, PT ;  /* 0x47ce47800800780b */ /* 0x000fe40003f06200 */
[----:B0-----:R-:W-:Y:S01]  /*0960*/  I2FP.F32.S32 R15, R9 ;  /* 0x00000009000f7245 */ /* 0x001fe20000201400 */
[C---:B------:R-:W-:Y:S01]  /*0970*/  FFMA R12, R3.reuse, R12, R14 ;  /* 0x0000000c030c7223 */ /* 0x040fe2000000000e */
[----:B------:R-:W-:-:S03]  /*0980*/  FFMA R3, R3, R0, RZ ;  /* 0x0000000003037223 */ /* 0x000fc600000000ff */
[----:B------:R-:W-:Y:S01]  /*0990*/  FFMA R2, R15, -1.5707962512969970703, R8 ;  /* 0xbfc90fda0f027823 */ /* 0x000fe20000000008 */
[----:B------:R-:W-:-:S03]  /*09a0*/  FFMA R18, R3, R12, R0 ;  /* 0x0000000c03127223 */ /* 0x000fc60000000000 */
[----:B------:R-:W-:Y:S01]  /*09b0*/  FFMA R2, R15, -7.5497894158615963534e-08, R2 ;  /* 0xb3a221680f027823 */ /* 0x000fe20000000002 */
[----:B------:R-:W-:-:S03]  /*09c0*/  @P1 FADD R18, RZ, -R18 ;  /* 0x80000012ff121221 */ /* 0x000fc60000000000 */
[----:B------:R-:W-:Y:S01]  /*09d0*/  FFMA R0, R15, -5.3903029534742383927e-15, R2 ;  /* 0xa7c234c50f007823 */ /* 0x000fe20000000002 */
[----:B------:R-:W-:Y:S06]  /*09e0*/  @!P0 BRA `(.L_x_12) ;  /* 0x0000000000cc8947 */ /* 0x000fec0003800000 */
[----:B------:R-:W-:-:S13]  /*09f0*/  FSETP.NEU.AND P0, PT, |R8|, +INF , PT ;  /* 0x7f8000000800780b */ /* 0x000fda0003f0d200 */
[----:B------:R-:W-:Y:S01]  /*0a00*/  @!P0 FMUL R0, RZ, R8 ;  /* 0x00000008ff008220 */ /* 0x000fe20000400000 */
[----:B------:R-:W-:Y:S01]  /*0a10*/  @!P0 IMAD.MOV.U32 R9, RZ, RZ, RZ ;  /* 0x000000ffff098224 */ /* 0x000fe200078e00ff */
[----:B------:R-:W-:Y:S06]  /*0a20*/  @!P0 BRA `(.L_x_12) ;  /* 0x0000000000bc8947 */ /* 0x000fec0003800000 */
[----:B------:R-:W0:Y:S01]  /*0a30*/  LDC.64 R2, c[0x4][RZ] ;  /* 0x01000000ff027b82 */ /* 0x000e220000000a00 */
[----:B------:R-:W-:Y:S02]  /*0a40*/  IMAD.SHL.U32 R9, R8, 0x100, RZ ;  /* 0x0000010008097824 */ /* 0x000fe400078e00ff */
[----:B------:R-:W-:Y:S02]  /*0a50*/  HFMA2 R12, -RZ, RZ, 0, 0 ;  /* 0x00000000ff0c7431 */ /* 0x000fe400000001ff */
[----:B------:R-:W-:Y:S01]  /*0a60*/  IMAD.MOV.U32 R0, RZ, RZ, RZ ;  /* 0x000000ffff007224 */ /* 0x000fe200078e00ff */
[----:B------:R-:W-:Y:S01]  /*0a70*/  UMOV UR4, URZ ;  /* 0x000000ff00047c82 */ /* 0x000fe20008000000 */
[----:B------:R-:W-:-:S07]  /*0a80*/  LOP3.LUT R19, R9, 0x80000000, RZ, 0xfc, !PT ;  /* 0x8000000009137812 */ /* 0x000fce00078efcff */
.L_x_13:
[----:B0-----:R-:W-:-:S06]  /*0a90*/  IMAD.WIDE.U32 R14, R0, 0x4, R2 ;  /* 0x00000004000e7825 */ /* 0x001fcc00078e0002 */
[----:B------:R-:W3:Y:S01]  /*0aa0*/  LDG.E.CONSTANT R14, desc[UR8][R14.64] ;  /* 0x000000080e0e7981 */ /* 0x000ee2000c1e9900 */
[C---:B-1----:R-:W-:Y:S01]  /*0ab0*/  IMAD R9, R0.reuse, 0x4, R1 ;  /* 0x0000000400097824 */ /* 0x042fe200078e0201 */
[----:B------:R-:W-:-:S04]  /*0ac0*/  IADD3 R0, PT, PT, R0, 0x1, RZ ;  /* 0x0000000100007810 */ /* 0x000fc80007ffe0ff */
        /* <DEDUP_REMOVED lines=9> */
[----:B------:R-:W-:-:S03]  /*0b60*/  LOP3.LUT P0, RZ, R9, 0x1f, RZ, 0xc0, !PT ;  /* 0x0000001f09ff7812 */ /* 0x000fc6000780c0ff */
[----:B------:R-:W-:-:S05]  /*0b70*/  VIADD R0, R0, 0xffffff80 ;  /* 0xffffff8000007836 */ /* 0x000fca0000000000 */
        /* <DEDUP_REMOVED lines=11> */
[C-C-:B------:R-:W-:Y:S01]  /*0c30*/  SHF.L.W.U32.HI R9, R3.reuse, 0x2, R0.reuse ;  /* 0x0000000203097819 */ /* 0x140fe20000010e00 */
[----:B------:R-:W-:Y:S01]  /*0c40*/  IMAD.SHL.U32 R3, R3, 0x4, RZ ;  /* 0x0000000403037824 */ /* 0x000fe200078e00ff */
[----:B------:R-:W-:Y:S02]  /*0c50*/  SHF.R.U32.HI R0, RZ, 0x1e, R0 ;  /* 0x0000001eff007819 */ /* 0x000fe40000011600 */
[----:B------:R-:W-:-:S02]  /*0c60*/  SHF.R.S32.HI R2, RZ, 0x1f, R9 ;  /* 0x0000001fff027819 */ /* 0x000fc40000011409 */
[C---:B0-----:R-:W-:Y:S02]  /*0c70*/  LOP3.LUT R12, R9.reuse, R8, RZ, 0x3c, !PT ;  /* 0x00000008090c7212 */ /* 0x041fe400078e3cff */
[C---:B------:R-:W-:Y:S02]  /*0c80*/  LOP3.LUT R14, R2.reuse, R3, RZ, 0x3c, !PT ;  /* 0x00000003020e7212 */ /* 0x040fe400078e3cff */
[----:B------:R-:W-:Y:S02]  /*0c90*/  LOP3.LUT R15, R2, R9, RZ, 0x3c, !PT ;  /* 0x00000009020f7212 */ /* 0x000fe400078e3cff */
[----:B------:R-:W-:Y:S02]  /*0ca0*/  LEA.HI R9, R9, R0, RZ, 0x1 ;  /* 0x0000000009097211 */ /* 0x000fe400078f08ff */
[----:B------:R-:W-:Y:S02]  /*0cb0*/  ISETP.GE.AND P1, PT, R12, RZ, PT ;  /* 0x000000ff0c00720c */ /* 0x000fe40003f26270 */
[----:B------:R-:W0:Y:S01]  /*0cc0*/  I2F.F64.S64 R14, R14 ;  /* 0x0000000e000e7312 */ /* 0x000e220000301c00 */
[----:B------:R-:W-:-:S05]  /*0cd0*/  IADD3 R0, PT, PT, -R9, RZ, RZ ;  /* 0x000000ff09007210 */ /* 0x000fca0007ffe1ff */
[----:B------:R-:W-:Y:S01]  /*0ce0*/  @!P0 IMAD.MOV.U32 R9, RZ, RZ, R0 ;  /* 0x000000ffff098224 */ /* 0x000fe200078e0000 */
[----:B0-----:R-:W-:-:S10]  /*0cf0*/  DMUL R2, R14, UR4 ;  /* 0x000000040e027c28 */ /* 0x001fd40008000000 */
[----:B------:R-:W0:Y:S02]  /*0d00*/  F2F.F32.F64 R2, R2 ;  /* 0x0000000200027310 */ /* 0x000e240000301000 */
[----:B0-----:R-:W-:-:S07]  /*0d10*/  FSEL R0, -R2, R2, !P1 ;  /* 0x0000000202007208 */ /* 0x001fce0004800100 */
.L_x_12:
[----:B------:R-:W-:Y:S05]  /*0d20*/  BSYNC.RECONVERGENT B0 ;  /* 0x0000000000007941 */ /* 0x000fea0003800200 */
.L_x_11:
[----:B------:R-:W-:Y:S01]  /*0d30*/  FMUL R2, R0, R0 ;  /* 0x0000000000027220 */ /* 0x000fe20000400000 */
[----:B------:R-:W-:Y:S01]  /*0d40*/  LOP3.LUT R3, R9, 0x1, RZ, 0xc0, !PT ;  /* 0x0000000109037812 */ /* 0x000fe200078ec0ff */
[----:B------:R-:W0:Y:S01]  /*0d50*/  LDCU UR4, c[0x0][0x3f8] ;  /* 0x00007f00ff0477ac */ /* 0x000e220008000800 */
[----:B------:R-:W-:Y:S01]  /*0d60*/  FMUL R15, R8, R8 ;  /* 0x00000008080f7220 */ /* 0x000fe20000400000 */
[----:B------:R-:W-:Y:S01]  /*0d70*/  FFMA R17, R2, R17, -0.0013887860113754868507 ;  /* 0xbab607ed02117423 */ /* 0x000fe20000000011 */
[----:B------:R-:W-:Y:S01]  /*0d80*/  ISETP.NE.U32.AND P0, PT, R3, 0x1, PT ;  /* 0x000000010300780c */ /* 0x000fe20003f05070 */
[----:B------:R-:W-:Y:S01]  /*0d90*/  BSSY.RECONVERGENT B4, `(.L_x_14) ;  /* 0x0000019000047945 */ /* 0x000fe20003800200 */
[----:B------:R-:W-:Y:S02]  /*0da0*/  LOP3.LUT P1, RZ, R9, 0x2, RZ, 0xc0, !PT ;  /* 0x0000000209ff7812 */ /* 0x000fe4000782c0ff */
[----:B------:R-:W-:Y:S01]  /*0db0*/  FSEL R3, R16, 0.0083327032625675201416, !P0 ;  /* 0x3c0885e410037808 */ /* 0x000fe20004000000 */
[----:B------:R-:W1:Y:S01]  /*0dc0*/  MUFU.RCP R9, R15 ;  /* 0x0000000f00097308 */ /* 0x000e620000001000 */
[----:B------:R-:W-:-:S02]  /*0dd0*/  FSEL R17, R17, -0.00019574658654164522886, !P0 ;  /* 0xb94d415311117808 */ /* 0x000fc40004000000 */
[----:B------:R-:W-:Y:S02]  /*0de0*/  FSEL R8, -R13, -0.16666662693023681641, !P0 ;  /* 0xbe2aaaa80d087808 */ /* 0x000fe40004000100 */
[----:B------:R-:W-:Y:S01]  /*0df0*/  FSEL R0, R0, 1, P0 ;  /* 0x3f80000000007808 */ /* 0x000fe20000000000 */
[----:B------:R-:W-:-:S04]  /*0e00*/  FFMA R3, R2, R17, R3 ;  /* 0x0000001102037223 */ /* 0x000fc80000000003 */
[C---:B------:R-:W-:Y:S01]  /*0e10*/  FFMA R8, R2.reuse, R3, R8 ;  /* 0x0000000302087223 */ /* 0x040fe20000000008 */
[----:B------:R-:W-:-:S04]  /*0e20*/  FFMA R3, R2, R0, RZ ;  /* 0x0000000002037223 */ /* 0x000fc800000000ff */
[----:B------:R-:W-:Y:S01]  /*0e30*/  FFMA R0, R3, R8, R0 ;  /* 0x0000000803007223 */ /* 0x000fe20000000000 */
[----:B0-----:R-:W-:Y:S01]  /*0e40*/  FMUL R3, R18, UR4 ;  /* 0x0000000412037c20 */ /* 0x001fe20008400000 */
[----:B-1----:R-:W-:Y:S02]  /*0e50*/  FFMA R2, -R15, R9, 1 ;  /* 0x3f8000000f027423 */ /* 0x002fe40000000109 */
[----:B------:R-:W-:Y:S02]  /*0e60*/  @P1 FADD R0, RZ, -R0 ;  /* 0x80000000ff001221 */ /* 0x000fe40000000000 */
[----:B------:R-:W-:Y:S02]  /*0e70*/  FFMA R9, R9, R2, R9 ;  /* 0x0000000209097223 */ /* 0x000fe40000000009 */
[----:B------:R-:W-:-:S04]  /*0e80*/  FMUL R0, R0, R3 ;  /* 0x0000000300007220 */ /* 0x000fc80000400000 */
[----:B------:R-:W0:Y:S01]  /*0e90*/  FCHK P0, R0, R15 ;  /* 0x0000000f00007302 */ /* 0x000e220000000000 */
[----:B------:R-:W-:-:S04]  /*0ea0*/  FFMA R2, R0, R9, RZ ;  /* 0x0000000900027223 */ /* 0x000fc800000000ff */
[----:B------:R-:W-:-:S04]  /*0eb0*/  FFMA R3, -R15, R2, R0 ;  /* 0x000000020f037223 */ /* 0x000fc80000000100 */
[----:B------:R-:W-:Y:S01]  /*0ec0*/  FFMA R2, R9, R3, R2 ;  /* 0x0000000309027223 */ /* 0x000fe20000000002 */
[----:B0-----:R-:W-:Y:S06]  /*0ed0*/  @!P0 BRA `(.L_x_15) ;  /* 0x0000000000108947 */ /* 0x001fec0003800000 */
[----:B------:R-:W-:Y:S01]  /*0ee0*/  IMAD.MOV.U32 R3, RZ, RZ, R15 ;  /* 0x000000ffff037224 */ /* 0x000fe200078e000f */
[----:B------:R-:W-:-:S07]  /*0ef0*/  MOV R2, 0xf10 ;  /* 0x00000f1000027802 */ /* 0x000fce0000000f00 */
[----:B--2---:R-:W-:Y:S05]  /*0f00*/  CALL.REL.NOINC `($__internal_2_$__cuda_sm3x_div_rn_noftz_f32_slowpath) ;  /* 0x0000003000a47944 */ /* 0x004fea0003c00000 */
[----:B------:R-:W-:-:S07]  /*0f10*/  MOV R2, R0 ;  /* 0x0000000000027202 */ /* 0x000fce0000000f00 */
.L_x_15:
[----:B------:R-:W-:Y:S05]  /*0f20*/  BSYNC.RECONVERGENT B4 ;  /* 0x0000000000047941 */ /* 0x000fea0003800200 */
.L_x_14:
[----:B------:R-:W-:-:S05]  /*0f30*/  IMAD R3, R7, 0x4, R6 ;  /* 0x0000000407037824 */ /* 0x000fca00078e0206 */
[----:B------:R3:W-:Y:S02]  /*0f40*/  STS [R3], R2 ;  /* 0x0000000203007388 */ /* 0x0007e40000000800 */
.L_x_5:
[----:B------:R-:W-:Y:S05]  /*0f50*/  BSYNC.RECONVERGENT B3 ;  /* 0x0000000000037941 */ /* 0x000fea0003800200 */
.L_x_4:
[----:B--2---:R-:W-:-:S05]  /*0f60*/  IMAD.IADD R7, R4, 0x1, R7 ;  /* 0x0000000104077824 */ /* 0x004fca00078e0207 */
[----:B------:R-:W-:-:S13]  /*0f70*/  ISETP.GE.U32.AND P0, PT, R7, 0x3e9, PT ;  /* 0x000003e90700780c */ /* 0x000fda0003f06070 */
[----:B------:R-:W-:Y:S05]  /*0f80*/  @!P0 BRA `(.L_x_16) ;  /* 0xfffffff000548947 */ /* 0x000fea000383ffff */
.L_x_1:
[----:B------:R-:W-:Y:S05]  /*0f90*/  BSYNC.RECONVERGENT B2 ;  /* 0x0000000000027941 */ /* 0x000fea0003800200 */
.L_x_0:
[----:B------:R-:W2:Y:S01]  /*0fa0*/  S2UR UR4, SR_CTAID.X ;  /* 0x00000000000479c3 */ /* 0x000ea20000002500 */
[----:B------:R-:W4:Y:S07]  /*0fb0*/  LDCU UR5, c[0x0][0x3d0] ;  /* 0x00007a00ff0577ac */ /* 0x000f2e0008000800 */
[----:B01----:R-:W2:Y:S02]  /*0fc0*/  LDC R0, c[0x0][0x360] ;  /* 0x0000d800ff007b82 */ /* 0x003ea40000000800 */
[----:B--2---:R-:W-:-:S06]  /*0fd0*/  IMAD R4, R0, UR4, R5 ;  /* 0x0000000400047c24 */ /* 0x004fcc000f8e0205 */
[----:B------:R-:W-:Y:S01]  /*0fe0*/  BAR.SYNC.DEFER_BLOCKING 0x0 ;  /* 0x0000000000007b1d */ /* 0x000fe20000010000 */
[----:B----4-:R-:W-:-:S13]  /*0ff0*/  ISETP.GE.AND P0, PT, R4, UR5, PT ;  /* 0x0000000504007c0c */ /* 0x010fda000bf06270 */
[----:B------:R-:W-:Y:S05]  /*1000*/  @P0 EXIT ;  /* 0x000000000000094d */ /* 0x000fea0003800000 */
[----:B------:R-:W0:Y:S01]  /*1010*/  LDCU UR6, c[0x0][0x394] ;  /* 0x00007280ff0677ac */ /* 0x000e220008000800 */
[----:B------:R-:W1:Y:S01]  /*1020*/  LDC.64 R8, c[0x0][0x380] ;  /* 0x0000e000ff087b82 */ /* 0x000e620000000a00 */
[----:B------:R-:W2:Y:S07]  /*1030*/  LDCU UR4, c[0x0][0x370] ;  /* 0x00006e00ff0477ac */ /* 0x000eae0008000800 */
[----:B------:R-:W4:Y:S01]  /*1040*/  LDC.64 R10, c[0x0][0x388] ;  /* 0x0000e200ff0a7b82 */ /* 0x000f220000000a00 */
[----:B0-----:R-:W-:Y:S01]  /*1050*/  UISETP.GT.AND UP0, UPT, UR6, URZ, UPT ;  /* 0x000000ff0600728c */ /* 0x001fe2000bf04270 */
[----:B--2---:R-:W-:-:S08]  /*1060*/  IMAD R5, R0, UR4, RZ ;  /* 0x0000000400057c24 */ /* 0x004fd0000f8e02ff */
[----:B------:R-:W-:Y:S05]  /*1070*/  BRA.U UP0, `(.L_x_17) ;  /* 0x0000000100207547 */ /* 0x000fea000b800000 */
.L_x_18:
[----:B-1-3--:R-:W-:-:S04]  /*1080*/  IMAD.WIDE R2, R4, 0x4, R8 ;  /* 0x0000000404027825 */ /* 0x00afc800078e0208 */
[----:B----4-:R-:W-:Y:S01]  /*1090*/  IMAD.WIDE R6, R4, 0x4, R10 ;  /* 0x0000000404067825 */ /* 0x010fe200078e020a */
[----:B------:R0:W-:Y:S01]  /*10a0*/  STG.E desc[UR8][R2.64], RZ ;  /* 0x000000ff02007986 */ /* 0x0001e2000c101908 */
[----:B------:R-:W-:-:S03]  /*10b0*/  IADD3 R4, PT, PT, R5, R4, RZ ;  /* 0x0000000405047210 */ /* 0x000fc60007ffe0ff */
[----:B------:R0:W-:Y:S01]  /*10c0*/  STG.E desc[UR8][R6.64], RZ ;  /* 0x000000ff06007986 */ /* 0x0001e2000c101908 */
[----:B------:R-:W-:-:S13]  /*10d0*/  ISETP.GE.AND P0, PT, R4, UR5, PT ;  /* 0x0000000504007c0c */ /* 0x000fda000bf06270 */
[----:B0-----:R-:W-:Y:S05]  /*10e0*/  @!P0 BRA `(.L_x_18) ;  /* 0xfffffffc00e48947 */ /* 0x001fea000383ffff */
[----:B------:R-:W-:Y:S05]  /*10f0*/  EXIT ;  /* 0x000000000000794d */ /* 0x000fea0003800000 */
.L_x_17:
[----:B---3--:R-:W0:Y:S01]  /*1100*/  LDC R3, c[0x0][0x3f8] ;  /* 0x0000fe00ff037b82 */ /* 0x008e220000000800 */
[----:B------:R-:W2:Y:S01]  /*1110*/  LDCU UR6, c[0x0][0x3d4] ;  /* 0x00007a80ff0677ac */ /* 0x000ea20008000800 */
[----:B------:R-:W2:Y:S02]  /*1120*/  LDCU.64 UR4, c[0x0][0x3d8] ;  /* 0x00007b00ff0477ac */ /* 0x000ea40008000a00 */
[----:B--2---:R-:W-:Y:S01]  /*1130*/  UIMAD UR4, UR4, UR6, URZ ;  /* 0x00000006040472a4 */ /* 0x004fe2000f8e02ff */
[----:B0-----:R-:W-:-:S03]  /*1140*/  FADD R3, R3, R3 ;  /* 0x0000000303037221 */ /* 0x001fc60000000000 */
[----:B------:R-:W-:-:S12]  /*1150*/  UIMAD UR4, UR4, UR5, URZ ;  /* 0x00000005040472a4 */ /* 0x000fd8000f8e02ff */
.L_x_67:
[----:B-1----:R-:W0:Y:S02]  /*1160*/  LDC.64 R8, c[0x0][0x3c8] ;  /* 0x0000f200ff087b82 */ /* 0x002e240000000a00 */
[----:B0-----:R-:W2:Y:S04]  /*1170*/  LDG.E R7, desc[UR8][R8.64+0x4] ;  /* 0x0000040808077981 */ /* 0x001ea8000c1e1900 */
[----:B------:R-:W2:Y:S02]  /*1180*/  LDG.E R6, desc[UR8][R8.64] ;  /* 0x0000000808067981 */ /* 0x000ea4000c1e1900 */
[----:B--2---:R-:W-:-:S04]  /*1190*/  FADD R0, R7, -R6 ;  /* 0x8000000607007221 */ /* 0x004fc80000000000 */
[----:B------:R-:W-:-:S05]  /*11a0*/  VIADD R2, R0, 0x1800000 ;  /* 0x0180000000027836 */ /* 0x000fca0000000000 */
[----:B------:R-:W-:-:S04]  /*11b0*/  LOP3.LUT R2, R2, 0x7f800000, RZ, 0xc0, !PT ;  /* 0x7f80000002027812 */ /* 0x000fc800078ec0ff */
[----:B------:R-:W-:-:S13]  /*11c0*/  ISETP.GT.U32.AND P0, PT, R2, 0x1ffffff, PT ;  /* 0x01ffffff0200780c */ /* 0x000fda0003f04070 */
[----:B------:R-:W-:Y:S05]  /*11d0*/  @P0 BRA `(.L_x_19) ;  /* 0x00000000000c0947 */ /* 0x000fea0003800000 */
[----:B------:R-:W-:-:S07]  /*11e0*/  MOV R12, 0x1200 ;  /* 0x00001200000c7802 */ /* 0x000fce0000000f00 */
[----:B----4-:R-:W-:Y:S05]  /*11f0*/  CALL.REL.NOINC `($__internal_1_$__cuda_sm20_rcp_rn_f32_slowpath) ;  /* 0x0000002c00147944 */ /* 0x010fea0003c00000 */
[----:B------:R-:W-:Y:S05]  /*1200*/  BRA `(.L_x_20) ;  /* 0x0000000000107947 */ /* 0x000fea0003800000 */
.L_x_19:
[----:B------:R-:W0:Y:S02]  /*1210*/  MUFU.RCP R7, R0 ;  /* 0x0000000000077308 */ /* 0x000e240000001000 */
[----:B0-----:R-:W-:-:S04]  /*1220*/  FFMA R2, R0, R7, -1 ;  /* 0xbf80000000027423 */ /* 0x001fc80000000007 */
[----:B------:R-:W-:-:S04]  /*1230*/  FADD.FTZ R2, -R2, -RZ ;  /* 0x800000ff02027221 */ /* 0x000fc80000010100 */
[----:B------:R-:W-:-:S07]  /*1240*/  FFMA R7, R7, R2, R7 ;  /* 0x0000000207077223 */ /* 0x000fce0000000007 */
.L_x_20:
[----:B------:R-:W-:Y:S01]  /*1250*/  CS2R R8, SRZ ;  /* 0x0000000000087805 */ /* 0x000fe2000001ff00 */
[----:B----4-:R-:W-:-:S07]  /*1260*/  IMAD.MOV.U32 R10, RZ, RZ, RZ ;  /* 0x000000ffff0a7224 */ /* 0x010fce00078e00ff */
.L_x_66:
[----:B------:R-:W0:Y:S08]  /*1270*/  LDC.64 R22, c[0x0][0x3a8] ;  /* 0x0000ea00ff167b82 */ /* 0x000e300000000a00 */
[----:B------:R-:W1:Y:S08]  /*1280*/  LDC.64 R24, c[0x0][0x3b0] ;  /* 0x0000ec00ff187b82 */ /* 0x000e700000000a00 */
[----:B------:R-:W2:Y:S01]  /*1290*/  LDC.64 R20, c[0x0][0x3b8] ;  /* 0x0000ee00ff147b82 */ /* 0x000ea20000000a00 */
[----:B0-----:R-:W-:-:S07]  /*12a0*/  IMAD.WIDE.U32 R22, R9, 0x4, R22 ;  /* 0x0000000409167825 */ /* 0x001fce00078e0016 */
[----:B------:R-:W0:Y:S01]  /*12b0*/  LDC.64 R18, c[0x0][0x3c0] ;  /* 0x0000f000ff127b82 */ /* 0x000e220000000a00 */
[----:B------:R-:W3:Y:S01]  /*12c0*/  LDG.E R22, desc[UR8][R22.64] ;  /* 0x0000000816167981 */ /* 0x000ee2000c1e1900 */
[----:B-1----:R-:W-:-:S06]  /*12d0*/  IMAD.WIDE.U32 R24, R9, 0x4, R24 ;  /* 0x0000000409187825 */ /* 0x002fcc00078e0018 */
[----:B------:R-:W1:Y:S01]  /*12e0*/  LDC.64 R16, c[0x0][0x3e0] ;  /* 0x0000f800ff107b82 */ /* 0x000e620000000a00 */
[----:B------:R-:W4:Y:S07]  /*12f0*/  LDG.E R24, desc[UR8][R24.64] ;  /* 0x0000000818187981 */ /* 0x000f2e000c1e1900 */
[----:B------:R-:W5:Y:S08]  /*1300*/  LDC.64 R14, c[0x0][0x3e8] ;  /* 0x0000fa00ff0e7b82 */ /* 0x000f700000000a00 */
[----:B------:R-:W2:Y:S02]  /*1310*/  LDC.64 R12, c[0x0][0x3f0] ;  /* 0x0000fc00ff0c7b82 */ /* 0x000ea40000000a00 */
[----:B--2---:R-:W-:-:S06]  /*1320*/  IMAD.WIDE.U32 R12, R9, 0x4, R12 ;  /* 0x00000004090c7825 */ /* 0x004fcc00078e000c */
[----:B------:R-:W2:Y:S01]  /*1330*/  LDG.E R12, desc[UR8][R12.64] ;  /* 0x000000080c0c7981 */ /* 0x000ea2000c1e1900 */
[----:B---3--:R-:W-:Y:S01]  /*1340*/  IADD3 R11, PT, PT, R22, -0x1, RZ ;  /* 0xffffffff160b7810 */ /* 0x008fe20007ffe0ff */
[----:B----4-:R-:W-:-:S04]  /*1350*/  VIADD R27, R24, 0xffffffff ;  /* 0xffffffff181b7836 */ /* 0x010fc80000000000 */
[--C-:B------:R-:W-:Y:S02]  /*1360*/  IMAD R11, R11, UR4, R4.reuse ;  /* 0x000000040b0b7c24 */ /* 0x100fe4000f8e0204 */
[----:B------:R-:W-:Y:S02]  /*1370*/  IMAD R27, R27, UR4, R4 ;  /* 0x000000041b1b7c24 */ /* 0x000fe4000f8e0204 */
[----:B------:R-:W-:-:S04]  /*1380*/  IMAD.WIDE R20, R11, 0x4, R20 ;  /* 0x000000040b147825 */ /* 0x000fc800078e0214 */
[----:B0-----:R-:W-:Y:S02]  /*1390*/  IMAD.WIDE R18, R27, 0x4, R18 ;  /* 0x000000041b127825 */ /* 0x001fe400078e0212 */
[----:B------:R-:W3:Y:S04]  /*13a0*/  LDG.E R20, desc[UR8][R20.64] ;  /* 0x0000000814147981 */ /* 0x000ee8000c1e1900 */
[----:B------:R-:W3:Y:S01]  /*13b0*/  LDG.E R19, desc[UR8][R18.64] ;  /* 0x0000000812137981 */ /* 0x000ee2000c1e1900 */
[----:B-1----:R-:W-:-:S04]  /*13c0*/  IMAD.WIDE R16, R11, 0x4, R16 ;  /* 0x000000040b107825 */ /* 0x002fc800078e0210 */
[----:B-----5:R-:W-:Y:S02]  /*13d0*/  IMAD.WIDE R14, R27, 0x4, R14 ;  /* 0x000000041b0e7825 */ /* 0x020fe400078e020e */
[----:B------:R-:W4:Y:S04]  /*13e0*/  LDG.E R16, desc[UR8][R16.64] ;  /* 0x0000000810107981 */ /* 0x000f28000c1e1900 */
[----:B------:R-:W4:Y:S01]  /*13f0*/  LDG.E R15, desc[UR8][R14.64] ;  /* 0x000000080e0f7981 */ /* 0x000f22000c1e1900 */
[----:B------:R-:W-:Y:S01]  /*1400*/  BSSY.RECONVERGENT B2, `(.L_x_21) ;  /* 0x0000244000027945 */ /* 0x000fe20003800200 */
[----:B---3--:R-:W-:-:S05]  /*1410*/  FADD R23, R20, R19 ;  /* 0x0000001314177221 */ /* 0x008fca0000000000 */
[----:B------:R-:W-:Y:S01]  /*1420*/  FSETP.GEU.AND P0, PT, R23, R6, PT ;  /* 0x000000061700720b */ /* 0x000fe20003f0e000 */
[----:B----4-:R-:W-:-:S04]  /*1430*/  FMUL R11, R16, R15 ;  /* 0x0000000f100b7220 */ /* 0x010fc80000400000 */
[----:B--2---:R-:W-:-:S08]  /*1440*/  FMUL R11, R11, R12 ;  /* 0x0000000c0b0b7220 */ /* 0x004fd00000400000 */
[----:B------:R-:W-:Y:S05]  /*1450*/  @!P0 BRA `(.L_x_22) ;  /* 0x0000002000f88947 */ /* 0x000fea0003800000 */
[----:B------:R-:W0:Y:S08]  /*1460*/  LDC R15, c[0x0][0x390] ;  /* 0x0000e400ff0f7b82 */ /* 0x000e300000000800 */
[----:B------:R-:W0:Y:S02]  /*1470*/  LDC.64 R12, c[0x0][0x3c8] ;  /* 0x0000f200ff0c7b82 */ /* 0x000e240000000a00 */
[----:B0-----:R-:W-:-:S06]  /*1480*/  IMAD.WIDE R12, R15, 0x4, R12 ;  /* 0x000000040f0c7825 */ /* 0x001fcc00078e020c */
[----:B------:R-:W2:Y:S02]  /*1490*/  LDG.E R12, desc[UR8][R12.64+-0x4] ;  /* 0xfffffc080c0c7981 */ /* 0x000ea4000c1e1900 */
[----:B--2---:R-:W-:-:S13]  /*14a0*/  FSETP.GT.AND P0, PT, R23, R12, PT ;  /* 0x0000000c1700720b */ /* 0x004fda0003f04000 */
[----:B------:R-:W-:Y:S05]  /*14b0*/  @P0 BRA `(.L_x_22) ;  /* 0x0000002000e00947 */ /* 0x000fea0003800000 */
[----:B------:R-:W-:Y:S01]  /*14c0*/  FADD R12, -R6, R23 ;  /* 0x00000017060c7221 */ /* 0x000fe20000000100 */
[----:B------:R-:W0:Y:S01]  /*14d0*/  LDCU UR5, c[0x0][0x3f8] ;  /* 0x00007f00ff0577ac */ /* 0x000e220008000800 */
[----:B------:R-:W-:Y:S01]  /*14e0*/  VIADD R2, R15, 0xffffffff ;  /* 0xffffffff0f027836 */ /* 0x000fe20000000000 */
[----:B------:R-:W-:Y:S01]  /*14f0*/  BSSY.RECONVERGENT B3, `(.L_x_23) ;  /* 0x0000122000037945 */ /* 0x000fe20003800200 */
[----:B------:R-:W-:Y:S01]  /*1500*/  FMUL R12, R12, R7 ;  /* 0x000000070c0c7220 */ /* 0x000fe20000400000 */
[----:B------:R-:W-:Y:S02]  /*1510*/  IMAD R15, R9, R15, RZ ;  /* 0x0000000f090f7224 */ /* 0x000fe400078e02ff */
[----:B------:R-:W-:Y:S01]  /*1520*/  HFMA2 R23, -RZ, RZ, 0, 0 ;  /* 0x00000000ff177431 */ /* 0x000fe200000001ff */
[----:B------:R-:W1:Y:S02]  /*1530*/  F2I.TRUNC.NTZ R0, R12 ;  /* 0x0000000c00007305 */ /* 0x000e64000020f100 */
[----:B------:R-:W-:-:S02]  /*1540*/  SHF.R.S32.HI R16, RZ, 0x1f, R15 ;  /* 0x0000001fff107819 */ /* 0x000fc4000001140f */
[----:B-1----:R-:W-:-:S05]  /*1550*/  I2FP.F32.S32 R0, R0 ;  /* 0x0000000000007245 */ /* 0x002fca0000201400 */
[C---:B0-----:R-:W-:Y:S01]  /*1560*/  FADD R13, R0.reuse, UR5 ;  /* 0x00000005000d7e21 */ /* 0x041fe20008000000 */
[----:B------:R-:W-:-:S04]  /*1570*/  FADD R0, R0, -UR5 ;  /* 0x8000000500007e21 */ /* 0x000fc80008000000 */
[----:B------:R-:W-:Y:S01]  /*1580*/  FADD R0, R0, 1 ;  /* 0x3f80000000007421 */ /* 0x000fe20000000000 */
[----:B------:R-:W-:Y:S08]  /*1590*/  F2I.TRUNC.NTZ R13, R13 ;  /* 0x0000000d000d7305 */ /* 0x000ff0000020f100 */
[----:B------:R-:W0:Y:S02]  /*15a0*/  F2I.TRUNC.NTZ R14, R0 ;  /* 0x00000000000e7305 */ /* 0x000e24000020f100 */
[----:B0-----:R-:W-:-:S04]  /*15b0*/  ISETP.GE.AND P0, PT, R13, R14, PT ;  /* 0x0000000e0d00720c */ /* 0x001fc80003f06270 */
[----:B------:R-:W-:-:S04]  /*15c0*/  ISETP.GE.OR P0, PT, R13, R2, !P0 ;  /* 0x000000020d00720c */ /* 0x000fc80004706670 */
[----:B------:R-:W-:-:S13]  /*15d0*/  ISETP.LT.OR P0, PT, R14, RZ, P0 ;  /* 0x000000ff0e00720c */ /* 0x000fda0000701670 */
[----:B------:R-:W-:Y:S05]  /*15e0*/  @P0 BRA `(.L_x_24) ;  /* 0x0000001000480947 */ /* 0x000fea0003800000 */
[----:B------:R-:W-:Y:S01]  /*15f0*/  IMAD.IADD R17, R13, 0x1, -R14 ;  /* 0x000000010d117824 */ /* 0x000fe200078e0a0e */
[----:B------:R-:W-:Y:S01]  /*1600*/  BSSY.RECONVERGENT B4, `(.L_x_25) ;  /* 0x000009b000047945 */ /* 0x000fe20003800200 */
[----:B------:R-:W-:Y:S01]  /*1610*/  IMAD.MOV.U32 R23, RZ, RZ, RZ ;  /* 0x000000ffff177224 */ /* 0x000fe200078e00ff */
[----:B------:R-:W-:Y:S02]  /*1620*/  MOV R20, R14 ;  /* 0x0000000e00147202 */ /* 0x000fe40000000f00 */
[C---:B------:R-:W-:Y:S01]  /*1630*/  ISETP.GE.U32.AND P1, PT, R17.reuse, 0x3, PT ;  /* 0x000000031100780c */ /* 0x040fe20003f26070 */
[----:B------:R-:W-:-:S12]  /*1640*/  VIADD R17, R17, 0x1 ;  /* 0x0000000111117836 */ /* 0x000fd80000000000 */
[----:B------:R-:W-:Y:S05]  /*1650*/  @!P1 BRA `(.L_x_26) ;  /* 0x0000000800549947 */ /* 0x000fea0003800000 */
[----:B------:R-:W-:Y:S01]  /*1660*/  LOP3.LUT R19, R17, 0xfffffffc, RZ, 0xc0, !PT ;  /* 0xfffffffc11137812 */ /* 0x000fe200078ec0ff */
[----:B------:R-:W-:Y:S01]  /*1670*/  BSSY.RECONVERGENT B5, `(.L_x_27) ;  /* 0x0000092000057945 */ /* 0x000fe20003800200 */
[----:B------:R-:W-:Y:S01]  /*1680*/  VIADD R18, R14, 0x1 ;  /* 0x000000010e127836 */ /* 0x000fe20000000000 */
[----:B------:R-:W-:Y:S02]  /*1690*/  MOV R23, RZ ;  /* 0x000000ff00177202 */ /* 0x000fe40000000f00 */
[----:B------:R-:W-:-:S07]  /*16a0*/  IMAD.MOV R19, RZ, RZ, -R19 ;  /* 0x000000ffff137224 */ /* 0x000fce00078e0a13 */
.L_x_36:
[----:B------:R-:W0:Y:S01]  /*16b0*/  LDCU UR5, c[0x0][0x3f8] ;  /* 0x00007f00ff0577ac */ /* 0x000e220008000800 */
[----:B------:R-:W-:Y:S01]  /*16c0*/  VIADD R20, R18, 0xffffffff ;  /* 0xffffffff12147836 */ /* 0x000fe20000000000 */
[----:B------:R-:W1:Y:S01]  /*16d0*/  MUFU.RCP R2, R3 ;  /* 0x0000000300027308 */ /* 0x000e620000001000 */
[----:B------:R-:W-:Y:S03]  /*16e0*/  BSSY.RECONVERGENT B6, `(.L_x_28) ;  /* 0x000000e000067945 */ /* 0x000fe60003800200 */
[----:B------:R-:W-:-:S05]  /*16f0*/  I2FP.F32.U32 R21, R20 ;  /* 0x0000001400157245 */ /* 0x000fca0000201000 */
[----:B------:R-:W-:-:S04]  /*1700*/  FADD R0, R12, -R21 ;  /* 0x800000150c007221 */ /* 0x000fc80000000000 */
[----:B0-----:R-:W-:Y:S01]  /*1710*/  FADD R0, R0, UR5 ;  /* 0x0000000500007e21 */ /* 0x001fe20008000000 */
[----:B-1----:R-:W-:-:S03]  /*1720*/  FFMA R21, R2, -R3, 1 ;  /* 0x3f80000002157423 */ /* 0x002fc60000000803 */
[----:B------:R-:W0:Y:S01]  /*1730*/  FCHK P1, R0, R3 ;  /* 0x0000000300007302 */ /* 0x000e220000020000 */
[----:B------:R-:W-:-:S04]  /*1740*/  FFMA R21, R2, R21, R2 ;  /* 0x0000001502157223 */ /* 0x000fc80000000002 */
[----:B------:R-:W-:-:S04]  /*1750*/  FFMA R2, R0, R21, RZ ;  /* 0x0000001500027223 */ /* 0x000fc800000000ff */
[----:B------:R-:W-:-:S04]  /*1760*/  FFMA R22, R2, -R3, R0 ;  /* 0x8000000302167223 */ /* 0x000fc80000000000 */
[----:B------:R-:W-:Y:S01]  /*1770*/  FFMA R2, R21, R22, R2 ;  /* 0x0000001615027223 */ /* 0x000fe20000000002 */
[----:B0-----:R-:W-:Y:S06]  /*1780*/  @!P1 BRA `(.L_x_29) ;  /* 0x00000000000c9947 */ /* 0x001fec0003800000 */
[----:B------:R-:W-:-:S07]  /*1790*/  MOV R2, 0x17b0 ;  /* 0x000017b000027802 */ /* 0x000fce0000000f00 */
[----:B------:R-:W-:Y:S05]  /*17a0*/  CALL.REL.NOINC `($__internal_2_$__cuda_sm3x_div_rn_noftz_f32_slowpath) ;  /* 0x00000028007c7944 */ /* 0x000fea0003c00000 */
[----:B------:R-:W-:-:S07]  /*17b0*/  MOV R2, R0 ;  /* 0x0000000000027202 */ /* 0x000fce0000000f00 */
.L_x_29:
[----:B------:R-:W-:Y:S05]  /*17c0*/  BSYNC.RECONVERGENT B6 ;  /* 0x0000000000067941 */ /* 0x000fea0003800200 */
.L_x_28:
[----:B------:R-:W0:Y:S01]  /*17d0*/  LDCU.64 UR6, c[0x0][0x398] ;  /* 0x00007300ff0677ac */ /* 0x000e220008000a00 */
[----:B------:R-:W-:Y:S01]  /*17e0*/  IADD3 R20, P1, PT, R15, R20, RZ ;  /* 0x000000140f147210 */ /* 0x000fe20007f3e0ff */
[----:B------:R-:W1:Y:S01]  /*17f0*/  S2R R27, SR_CgaCtaId ;  /* 0x00000000001b7919 */ /* 0x000e620000008800 */
[----:B------:R-:W-:Y:S01]  /*1800*/  FMUL R2, R2, 1000 ;  /* 0x447a000002027820 */ /* 0x000fe20000400000 */
[----:B------:R-:W2:Y:S02]  /*1810*/  LDCU UR5, c[0x0][0x3f8] ;  /* 0x00007f00ff0577ac */ /* 0x000ea40008000800 */
[----:B------:R-:W-:Y:S01]  /*1820*/  IMAD.X R21, RZ, RZ, R16, P1 ;  /* 0x000000ffff157224 */ /* 0x000fe200008e0610 */
[----:B0-----:R-:W-:-:S04]  /*1830*/  LEA R24, P1, R20, UR6, 0x2 ;  /* 0x0000000614187c11 */ /* 0x001fc8000f8210ff */
[----:B------:R-:W-:-:S05]  /*1840*/  LEA.HI.X R25, R20, UR7, R21, 0x2, P1 ;  /* 0x0000000714197c11 */ /* 0x000fca00088f1415 */
[----:B------:R0:W3:Y:S01]  /*1850*/  LDG.E.CONSTANT R24, desc[UR8][R24.64] ;  /* 0x0000000818187981 */ /* 0x0000e2000c1e9900 */
[----:B------:R-:W4:Y:S01]  /*1860*/  F2I.TRUNC.NTZ R21, R2 ;  /* 0x0000000200157305 */ /* 0x000f22000020f100 */
[----:B------:R-:W-:Y:S01]  /*1870*/  MOV R20, 0x400 ;  /* 0x0000040000147802 */ /* 0x000fe20000000f00 */
[----:B------:R-:W-:Y:S03]  /*1880*/  BSSY.RECONVERGENT B6, `(.L_x_30) ;  /* 0x0000019000067945 */ /* 0x000fe60003800200 */
[----:B-1----:R-:W-:-:S03]  /*1890*/  LEA R20, R27, R20, 0x18 ;  /* 0x000000141b147211 */ /* 0x002fc600078ec0ff */
[----:B------:R-:W1:Y:S01]  /*18a0*/  MUFU.RCP R0, R3 ;  /* 0x0000000300007308 */ /* 0x000e620000001000 */
[----:B0-----:R-:W-:-:S05]  /*18b0*/  I2FP.F32.U32 R25, R18 ;  /* 0x0000001200197245 */ /* 0x001fca0000201000 */
[----:B------:R-:W-:Y:S01]  /*18c0*/  FADD R25, R12, -R25 ;  /* 0x800000190c197221 */ /* 0x000fe20000000000 */
[----:B----4-:R-:W-:Y:S01]  /*18d0*/  IMAD R22, R21, 0x4, R20 ;  /* 0x0000000415167824 */ /* 0x010fe200078e0214 */
[----:B------:R-:W-:Y:S02]  /*18e0*/  I2FP.F32.S32 R21, R21 ;  /* 0x0000001500157245 */ /* 0x000fe40000201400 */
[----:B--2---:R-:W-:Y:S02]  /*18f0*/  FADD R28, R25, UR5 ;  /* 0x00000005191c7e21 */ /* 0x004fe40008000000 */
[----:B------:R-:W-:Y:S01]  /*1900*/  LDS R26, [R22] ;  /* 0x00000000161a7984 */ /* 0x000fe20000000800 */
[----:B------:R-:W-:Y:S01]  /*1910*/  FADD R21, R2, -R21 ;  /* 0x8000001502157221 */ /* 0x000fe20000000000 */
[----:B------:R-:W0:Y:S02]  /*1920*/  FCHK P1, R28, R3 ;  /* 0x000000031c007302 */ /* 0x000e240000020000 */
[----:B------:R-:W2:Y:S01]  /*1930*/  LDS R27, [R22+0x4] ;  /* 0x00000400161b7984 */ /* 0x000ea20000000800 */
[----:B-1----:R-:W-:-:S04]  /*1940*/  FFMA R29, R0, -R3, 1 ;  /* 0x3f800000001d7423 */ /* 0x002fc80000000803 */
[----:B------:R-:W-:-:S04]  /*1950*/  FFMA R0, R0, R29, R0 ;  /* 0x0000001d00007223 */ /* 0x000fc80000000000 */
[----:B------:R-:W-:-:S04]  /*1960*/  FFMA R25, R0, R28, RZ ;  /* 0x0000001c00197223 */ /* 0x000fc800000000ff */
[----:B------:R-:W-:-:S04]  /*1970*/  FFMA R2, R25, -R3, R28 ;  /* 0x8000000319027223 */ /* 0x000fc8000000001c */
[----:B------:R-:W-:Y:S01]  /*1980*/  FFMA R0, R0, R2, R25 ;  /* 0x0000000200007223 */ /* 0x000fe20000000019 */
[----:B--2---:R-:W-:-:S04]  /*1990*/  FADD R27, -R26, R27 ;  /* 0x0000001b1a1b7221 */ /* 0x004fc80000000100 */
[----:B------:R-:W-:-:S04]  /*19a0*/  FFMA R26, R21, R27, R26 ;  /* 0x0000001b151a7223 */ /* 0x000fc8000000001a */
[----:B---3--:R-:W-:Y:S01]  /*19b0*/  FFMA R23, R26, R24, R23 ;  /* 0x000000181a177223 */ /* 0x008fe20000000017 */
[----:B------:R-:W-:Y:S01]  /*19c0*/  IADD3 R24, PT, PT, R18, 0x2, RZ ;  /* 0x0000000212187810 */ /* 0x000fe20007ffe0ff */
[----:B0-----:R-:W-:Y:S06]  /*19d0*/  @!P1 BRA `(.L_x_31) ;  /* 0x00000000000c9947 */ /* 0x001fec0003800000 */
[----:B------:R-:W-:Y:S01]  /*19e0*/  IMAD.MOV.U32 R0, RZ, RZ, R28 ;  /* 0x000000ffff007224 */ /* 0x000fe200078e001c */
[----:B------:R-:W-:-:S07]  /*19f0*/  MOV R2, 0x1a10 ;  /* 0x00001a1000027802 */ /* 0x000fce0000000f00 */
[----:B------:R-:W-:Y:S05]  /*1a00*/  CALL.REL.NOINC `($__internal_2_$__cuda_sm3x_div_rn_noftz_f32_slowpath) ;  /* 0x0000002400e47944 */ /* 0x000fea0003c00000 */
.L_x_31:
[----:B------:R-:W-:Y:S05]  /*1a10*/  BSYNC.RECONVERGENT B6 ;  /* 0x0000000000067941 */ /* 0x000fea0003800200 */
.L_x_30:
[----:B------:R-:W0:Y:S01]  /*1a20*/  LDCU.64 UR6, c[0x0][0x398] ;  /* 0x00007300ff0677ac */ /* 0x000e220008000a00 */
[----:B------:R-:W-:Y:S01]  /*1a30*/  IADD3 R2, P1, PT, R15, R18, RZ ;  /* 0x000000120f027210 */ /* 0x000fe20007f3e0ff */
[----:B------:R-:W1:Y:S04]  /*1a40*/  LDCU UR5, c[0x0][0x3f8] ;  /* 0x00007f00ff0577ac */ /* 0x000e680008000800 */
[----:B------:R-:W-:Y:S01]  /*1a50*/  IMAD.X R21, RZ, RZ, R16, P1 ;  /* 0x000000ffff157224 */ /* 0x000fe200008e0610 */
[----:B0-----:R-:W-:-:S04]  /*1a60*/  LEA R28, P1, R2, UR6, 0x2 ;  /* 0x00000006021c7c11 */ /* 0x001fc8000f8210ff */
[----:B------:R-:W-:-:S05]  /*1a70*/  LEA.HI.X R29, R2, UR7, R21, 0x2, P1 ;  /* 0x00000007021d7c11 */ /* 0x000fca00088f1415 */
[----:B------:R0:W2:Y:S01]  /*1a80*/  LDG.E.CONSTANT R28, desc[UR8][R28.64] ;  /* 0x000000081c1c7981 */ /* 0x0000a2000c1e9900 */
[----:B------:R-:W-:Y:S01]  /*1a90*/  FMUL R21, R0, 1000 ;  /* 0x447a000000157820 */ /* 0x000fe20000400000 */
[----:B------:R-:W-:Y:S01]  /*1aa0*/  VIADD R26, R18, 0x1 ;  /* 0x00000001121a7836 */ /* 0x000fe20000000000 */
[----:B------:R-:W0:Y:S01]  /*1ab0*/  MUFU.RCP R0, R3 ;  /* 0x0000000300007308 */ /* 0x000e220000001000 */
[----:B------:R-:W-:Y:S03]  /*1ac0*/  BSSY.RECONVERGENT B6, `(.L_x_32) ;  /* 0x0000017000067945 */ /* 0x000fe60003800200 */
[----:B------:R-:W-:-:S04]  /*1ad0*/  I2FP.F32.U32 R31, R26 ;  /* 0x0000001a001f7245 */ /* 0x000fc80000201000 */
[----:B------:R-:W3:Y:S01]  /*1ae0*/  F2I.TRUNC.NTZ R25, R21 ;  /* 0x0000001500197305 */ /* 0x000ee2000020f100 */
[----:B------:R-:W-:-:S04]  /*1af0*/  FADD R31, R12, -R31 ;  /* 0x8000001f0c1f7221 */ /* 0x000fc80000000000 */
[----:B-1----:R-:W-:-:S04]  /*1b00*/  FADD R32, R31, UR5 ;  /* 0x000000051f207e21 */ /* 0x002fc80008000000 */
[----:B------:R-:W1:Y:S01]  /*1b10*/  FCHK P1, R32, R3 ;  /* 0x0000000320007302 */ /* 0x000e620000020000 */
[----:B0-----:R-:W-:-:S04]  /*1b20*/  FFMA R29, R0, -R3, 1 ;  /* 0x3f800000001d7423 */ /* 0x001fc80000000803 */
[----:B------:R-:W-:Y:S01]  /*1b30*/  FFMA R0, R0, R29, R0 ;  /* 0x0000001d00007223 */ /* 0x000fe20000000000 */
[----:B---3--:R-:W-:Y:S02]  /*1b40*/  LEA R22, R25, R20, 0x2 ;  /* 0x0000001419167211 */ /* 0x008fe400078e10ff */
[----:B------:R-:W-:Y:S01]  /*1b50*/  I2FP.F32.S32 R30, R25 ;  /* 0x00000019001e7245 */ /* 0x000fe20000201400 */
[----:B------:R-:W-:Y:S02]  /*1b60*/  FFMA R25, R0, R32, RZ ;  /* 0x0000002000197223 */ /* 0x000fe400000000ff */
[----:B------:R-:W-:Y:S02]  /*1b70*/  LDS R2, [R22] ;  /* 0x0000000016027984 */ /* 0x000fe40000000800 */
[----:B------:R-:W-:Y:S02]  /*1b80*/  FADD R21, R21, -R30 ;  /* 0x8000001e15157221 */ /* 0x000fe40000000000 */
[----:B------:R0:W3:Y:S02]  /*1b90*/  LDS R27, [R22+0x4] ;  /* 0x00000400161b7984 */ /* 0x0000e40000000800 */
[----:B0-----:R-:W-:-:S04]  /*1ba0*/  FFMA R22, R25, -R3, R32 ;  /* 0x8000000319167223 */ /* 0x001fc80000000020 */
[----:B------:R-:W-:Y:S01]  /*1bb0*/  FFMA R0, R0, R22, R25 ;  /* 0x0000001600007223 */ /* 0x000fe20000000019 */
[----:B---3--:R-:W-:-:S04]  /*1bc0*/  FADD R27, -R2, R27 ;  /* 0x0000001b021b7221 */ /* 0x008fc80000000100 */
[----:B------:R-:W-:-:S04]  /*1bd0*/  FFMA R2, R21, R27, R2 ;  /* 0x0000001b15027223 */ /* 0x000fc80000000002 */
[----:B--2---:R-:W-:Y:S01]  /*1be0*/  FFMA R23, R2, R28, R23 ;  /* 0x0000001c02177223 */ /* 0x004fe20000000017 */
[----:B-1----:R-:W-:Y:S06]  /*1bf0*/  @!P1 BRA `(.L_x_33) ;  /* 0x00000000000c9947 */ /* 0x002fec0003800000 */
[----:B------:R-:W-:Y:S01]  /*1c00*/  IMAD.MOV.U32 R0, RZ, RZ, R32 ;  /* 0x000000ffff007224 */ /* 0x000fe200078e0020 */
[----:B------:R-:W-:-:S07]  /*1c10*/  MOV R2, 0x1c30 ;  /* 0x00001c3000027802 */ /* 0x000fce0000000f00 */
[----:B------:R-:W-:Y:S05]  /*1c20*/  CALL.REL.NOINC `($__internal_2_$__cuda_sm3x_div_rn_noftz_f32_slowpath) ;  /* 0x00000024005c7944 */ /* 0x000fea0003c00000 */
.L_x_33:
[----:B------:R-:W-:Y:S05]  /*1c30*/  BSYNC.RECONVERGENT B6 ;  /* 0x0000000000067941 */ /* 0x000fea0003800200 */
.L_x_32:
[----:B------:R-:W0:Y:S01]  /*1c40*/  LDCU.64 UR6, c[0x0][0x398] ;  /* 0x00007300ff0677ac */ /* 0x000e220008000a00 */
[----:B------:R-:W-:Y:S01]  /*1c50*/  IADD3 R2, P1, PT, R15, R26, RZ ;  /* 0x0000001a0f027210 */ /* 0x000fe20007f3e0ff */
[----:B------:R-:W1:Y:S03]  /*1c60*/  LDCU UR5, c[0x0][0x3f8] ;  /* 0x00007f00ff0577ac */ /* 0x000e660008000800 */
[----:B------:R-:W-:Y:S02]  /*1c70*/  IADD3.X R21, PT, PT, RZ, R16, RZ, P1, !PT ;  /* 0x00000010ff157210 */ /* 0x000fe40000ffe4ff */
[----:B0-----:R-:W-:-:S04]  /*1c80*/  LEA R26, P1, R2, UR6, 0x2 ;  /* 0x00000006021a7c11 */ /* 0x001fc8000f8210ff */
[----:B------:R-:W-:-:S05]  /*1c90*/  LEA.HI.X R27, R2, UR7, R21, 0x2, P1 ;  /* 0x00000007021b7c11 */ /* 0x000fca00088f1415 */
[----:B------:R-:W2:Y:S01]  /*1ca0*/  LDG.E.CONSTANT R26, desc[UR8][R26.64] ;  /* 0x000000081a1a7981 */ /* 0x000ea2000c1e9900 */
[----:B------:R-:W-:Y:S01]  /*1cb0*/  FMUL R2, R0, 1000 ;  /* 0x447a000000027820 */ /* 0x000fe20000400000 */
[----:B------:R-:W-:Y:S01]  /*1cc0*/  I2FP.F32.U32 R29, R24 ;  /* 0x00000018001d7245 */ /* 0x000fe20000201000 */
[----:B------:R-:W0:Y:S01]  /*1cd0*/  MUFU.RCP R0, R3 ;  /* 0x0000000300007308 */ /* 0x000e220000001000 */
[----:B------:R-:W-:Y:S03]  /*1ce0*/  BSSY.RECONVERGENT B6, `(.L_x_34) ;  /* 0x0000016000067945 */ /* 0x000fe60003800200 */
[----:B------:R-:W-:-:S04]  /*1cf0*/  FADD R29, R12, -R29 ;  /* 0x8000001d0c1d7221 */ /* 0x000fc80000000000 */
[----:B------:R-:W3:Y:S01]  /*1d00*/  F2I.TRUNC.NTZ R21, R2 ;  /* 0x0000000200157305 */ /* 0x000ee2000020f100 */
[----:B-1----:R-:W-:-:S07]  /*1d10*/  FADD R30, R29, UR5 ;  /* 0x000000051d1e7e21 */ /* 0x002fce0008000000 */
[----:B------:R-:W1:Y:S01]  /*1d20*/  FCHK P1, R30, R3 ;  /* 0x000000031e007302 */ /* 0x000e620000020000 */
[----:B0-----:R-:W-:-:S04]  /*1d30*/  FFMA R31, R0, -R3, 1 ;  /* 0x3f800000001f7423 */ /* 0x001fc80000000803 */
[----:B------:R-:W-:Y:S01]  /*1d40*/  FFMA R0, R0, R31, R0 ;  /* 0x0000001f00007223 */ /* 0x000fe20000000000 */
[----:B---3--:R-:W-:Y:S01]  /*1d50*/  IMAD R22, R21, 0x4, R20 ;  /* 0x0000000415167824 */ /* 0x008fe200078e0214 */
[----:B------:R-:W-:-:S04]  /*1d60*/  I2FP.F32.S32 R21, R21 ;  /* 0x0000001500157245 */ /* 0x000fc80000201400 */
[----:B------:R-:W-:Y:S01]  /*1d70*/  LDS R25, [R22] ;  /* 0x0000000016197984 */ /* 0x000fe20000000800 */
[----:B------:R-:W-:Y:S01]  /*1d80*/  FADD R2, R2, -R21 ;  /* 0x8000001502027221 */ /* 0x000fe20000000000 */
[----:B------:R-:W-:Y:S02]  /*1d90*/  FFMA R21, R0, R30, RZ ;  /* 0x0000001e00157223 */ /* 0x000fe400000000ff */
        /* <DEDUP_REMOVED lines=10> */
.L_x_35:
[----:B------:R-:W-:Y:S05]  /*1e40*/  BSYNC.RECONVERGENT B6 ;  /* 0x0000000000067941 */ /* 0x000fea0003800200 */
.L_x_34:
[----:B------:R-:W0:Y:S01]  /*1e50*/  LDCU.64 UR6, c[0x0][0x398] ;  /* 0x00007300ff0677ac */ /* 0x000e220008000a00 */
[----:B------:R-:W-:-:S04]  /*1e60*/  IADD3 R2, P1, PT, R15, R24, RZ ;  /* 0x000000180f027210 */ /* 0x000fc80007f3e0ff */
[----:B------:R-:W-:Y:S02]  /*1e70*/  IADD3.X R21, PT, PT, RZ, R16, RZ, P1, !PT ;  /* 0x00000010ff157210 */ /* 0x000fe40000ffe4ff */
[----:B0-----:R-:W-:-:S04]  /*1e80*/  LEA R24, P1, R2, UR6, 0x2 ;  /* 0x0000000602187c11 */ /* 0x001fc8000f8210ff */
[----:B------:R-:W-:-:S05]  /*1e90*/  LEA.HI.X R25, R2, UR7, R21, 0x2, P1 ;  /* 0x0000000702197c11 */ /* 0x000fca00088f1415 */
[----:B------:R-:W2:Y:S01]  /*1ea0*/  LDG.E.CONSTANT R24, desc[UR8][R24.64] ;  /* 0x0000000818187981 */ /* 0x000ea2000c1e9900 */
[----:B------:R-:W-:Y:S01]  /*1eb0*/  FMUL R0, R0, 1000 ;  /* 0x447a000000007820 */ /* 0x000fe20000400000 */
[----:B------:R-:W-:Y:S01]  /*1ec0*/  VIADD R19, R19, 0x4 ;  /* 0x0000000413137836 */ /* 0x000fe20000000000 */
[----:B------:R-:W-:Y:S02]  /*1ed0*/  IADD3 R18, PT, PT, R18, 0x4, RZ ;  /* 0x0000000412127810 */ /* 0x000fe40007ffe0ff */
[----:B------:R-:W0:Y:S02]  /*1ee0*/  F2I.TRUNC.NTZ R21, R0 ;  /* 0x0000000000157305 */ /* 0x000e24000020f100 */
[----:B------:R-:W-:Y:S01]  /*1ef0*/  ISETP.NE.AND P1, PT, R19, RZ, PT ;  /* 0x000000ff1300720c */ /* 0x000fe20003f25270 */
[----:B0-----:R-:W-:Y:S01]  /*1f00*/  IMAD R20, R21, 0x4, R20 ;  /* 0x0000000415147824 */ /* 0x001fe200078e0214 */
[----:B------:R-:W-:-:S04]  /*1f10*/  I2FP.F32.S32 R21, R21 ;  /* 0x0000001500157245 */ /* 0x000fc80000201400 */
[----:B------:R-:W-:Y:S01]  /*1f20*/  LDS R2, [R20] ;  /* 0x0000000014027984 */ /* 0x000fe20000000800 */
[----:B------:R-:W-:-:S03]  /*1f30*/  FADD R21, R0, -R21 ;  /* 0x8000001500157221 */ /* 0x000fc60000000000 */
[----:B------:R-:W0:Y:S02]  /*1f40*/  LDS R27, [R20+0x4] ;  /* 0x00000400141b7984 */ /* 0x000e240000000800 */
[----:B0-----:R-:W-:-:S04]  /*1f50*/  FADD R27, -R2, R27 ;  /* 0x0000001b021b7221 */ /* 0x001fc80000000100 */
[----:B------:R-:W-:-:S04]  /*1f60*/  FFMA R2, R21, R27, R2 ;  /* 0x0000001b15027223 */ /* 0x000fc80000000002 */
[----:B--2---:R-:W-:Y:S01]  /*1f70*/  FFMA R23, R2, R24, R23 ;  /* 0x0000001802177223 */ /* 0x004fe20000000017 */
[----:B------:R-:W-:Y:S06]  /*1f80*/  @P1 BRA `(.L_x_36) ;  /* 0xfffffff400c81947 */ /* 0x000fec000383ffff */
[----:B------:R-:W-:Y:S05]  /*1f90*/  BSYNC.RECONVERGENT B5 ;  /* 0x0000000000057941 */ /* 0x000fea0003800200 */
.L_x_27:
[----:B------:R-:W-:-:S07]  /*1fa0*/  VIADD R20, R18, 0xffffffff ;  /* 0xffffffff12147836 */ /* 0x000fce0000000000 */
.L_x_26:
[----:B------:R-:W-:Y:S05]  /*1fb0*/  BSYNC.RECONVERGENT B4 ;  /* 0x0000000000047941 */ /* 0x000fea0003800200 */
.L_x_25:
[----:B------:R-:W-:-:S13]  /*1fc0*/  LOP3.LUT P1, RZ, R17, 0x3, RZ, 0xc0, !PT ;  /* 0x0000000311ff7812 */ /* 0x000fda000782c0ff */
[----:B------:R-:W-:Y:S05]  /*1fd0*/  @!P1 BRA `(.L_x_24) ;  /* 0x0000000400cc9947 */ /* 0x000fea0003800000 */
[----:B------:R-:W-:Y:S01]  /*1fe0*/  LOP3.LUT R0, R17, 0x3, RZ, 0xc0, !PT ;  /* 0x0000000311007812 */ /* 0x000fe200078ec0ff */
[----:B------:R-:W-:Y:S03]  /*1ff0*/  BSSY.RECONVERGENT B4, `(.L_x_37) ;  /* 0x000004a000047945 */ /* 0x000fe60003800200 */
[----:B------:R-:W-:-:S13]  /*2000*/  ISETP.NE.AND P1, PT, R0, 0x1, PT ;  /* 0x000000010000780c */ /* 0x000fda0003f25270 */
[----:B------:R-:W-:Y:S05]  /*2010*/  @!P1 BRA `(.L_x_38) ;  /* 0x00000004001c9947 */ /* 0x000fea0003800000 */
[----:B------:R-:W0:Y:S01]  /*2020*/  LDCU UR5, c[0x0][0x3f8] ;  /* 0x00007f00ff0577ac */ /* 0x000e220008000800 */
[----:B------:R-:W1:Y:S01]  /*2030*/  MUFU.RCP R0, R3 ;  /* 0x0000000300007308 */ /* 0x000e620000001000 */
[----:B------:R-:W-:Y:S01]  /*2040*/  I2FP.F32.U32 R19, R20 ;  /* 0x0000001400137245 */ /* 0x000fe20000201000 */
[----:B------:R-:W-:Y:S04]  /*2050*/  BSSY.RECONVERGENT B5, `(.L_x_39) ;  /* 0x000000d000057945 */ /* 0x000fe80003800200 */
        /* <DEDUP_REMOVED lines=9> */
[----:B------:R-:W-:Y:S02]  /*20f0*/  MOV R0, R21 ;  /* 0x0000001500007202 */ /* 0x000fe40000000f00 */
[----:B------:R-:W-:-:S07]  /*2100*/  MOV R2, 0x2120 ;  /* 0x0000212000027802 */ /* 0x000fce0000000f00 */
[----:B------:R-:W-:Y:S05]  /*2110*/  CALL.REL.NOINC `($__internal_2_$__cuda_sm3x_div_rn_noftz_f32_slowpath) ;  /* 0x0000002000207944 */ /* 0x000fea0003c00000 */
.L_x_40:
[----:B------:R-:W-:Y:S05]  /*2120*/  BSYNC.RECONVERGENT B5 ;  /* 0x0000000000057941 */ /* 0x000fea0003800200 */
.L_x_39:
[----:B------:R-:W0:Y:S01]  /*2130*/  LDCU.64 UR6, c[0x0][0x398] ;  /* 0x00007300ff0677ac */ /* 0x000e220008000a00 */
[----:B------:R-:W-:Y:S01]  /*2140*/  IADD3 R2, P1, PT, R15, R20, RZ ;  /* 0x000000140f027210 */ /* 0x000fe20007f3e0ff */
[----:B------:R-:W1:Y:S01]  /*2150*/  S2R R18, SR_CgaCtaId ;  /* 0x0000000000127919 */ /* 0x000e620000008800 */
[----:B------:R-:W2:Y:S03]  /*2160*/  LDCU UR5, c[0x0][0x3f8] ;  /* 0x00007f00ff0577ac */ /* 0x000ea60008000800 */
[----:B------:R-:W-:Y:S01]  /*2170*/  IMAD.X R19, RZ, RZ, R16, P1 ;  /* 0x000000ffff137224 */ /* 0x000fe200008e0610 */
[----:B0-----:R-:W-:-:S04]  /*2180*/  LEA R24, P1, R2, UR6, 0x2 ;  /* 0x0000000602187c11 */ /* 0x001fc8000f8210ff */
[----:B------:R-:W-:-:S05]  /*2190*/  LEA.HI.X R25, R2, UR7, R19, 0x2, P1 ;  /* 0x0000000702197c11 */ /* 0x000fca00088f1413 */
[----:B------:R0:W3:Y:S01]  /*21a0*/  LDG.E.CONSTANT R24, desc[UR8][R24.64] ;  /* 0x0000000818187981 */ /* 0x0000e2000c1e9900 */
[----:B------:R-:W-:Y:S01]  /*21b0*/  FMUL R2, R0, 1000 ;  /* 0x447a000000027820 */ /* 0x000fe20000400000 */
[----:B------:R-:W-:Y:S01]  /*21c0*/  MOV R19, 0x400 ;  /* 0x0000040000137802 */ /* 0x000fe20000000f00 */
[----:B------:R-:W4:Y:S01]  /*21d0*/  MUFU.RCP R28, R3 ;  /* 0x00000003001c7308 */ /* 0x000f220000001000 */
[----:B------:R-:W-:Y:S02]  /*21e0*/  BSSY.RECONVERGENT B5, `(.L_x_41) ;  /* 0x0000019000057945 */ /* 0x000fe40003800200 */
[----:B-1----:R-:W-:Y:S01]  /*21f0*/  LEA R19, R18, R19, 0x18 ;  /* 0x0000001312137211 */ /* 0x002fe200078ec0ff */
[----:B------:R-:W-:-:S04]  /*2200*/  VIADD R18, R20, 0x1 ;  /* 0x0000000114127836 */ /* 0x000fc80000000000 */
[----:B------:R-:W1:Y:S01]  /*2210*/  F2I.TRUNC.NTZ R0, R2 ;  /* 0x0000000200007305 */ /* 0x000e62000020f100 */
[----:B0-----:R-:W-:-:S05]  /*2220*/  I2FP.F32.U32 R25, R18 ;  /* 0x0000001200197245 */ /* 0x001fca0000201000 */
[----:B------:R-:W-:Y:S01]  /*2230*/  FADD R26, R12, -R25 ;  /* 0x800000190c1a7221 */ /* 0x000fe20000000000 */
[----:B----4-:R-:W-:-:S03]  /*2240*/  FFMA R29, R28, -R3, 1 ;  /* 0x3f8000001c1d7423 */ /* 0x010fc60000000803 */
[----:B--2---:R-:W-:Y:S01]  /*2250*/  FADD R26, R26, UR5 ;  /* 0x000000051a1a7e21 */ /* 0x004fe20008000000 */
[----:B-1----:R-:W-:-:S03]  /*2260*/  LEA R21, R0, R19, 0x2 ;  /* 0x0000001300157211 */ /* 0x002fc600078e10ff */
[----:B------:R-:W0:Y:S01]  /*2270*/  FCHK P1, R26, R3 ;  /* 0x000000031a007302 */ /* 0x000e220000020000 */
[----:B------:R-:W-:Y:S01]  /*2280*/  I2FP.F32.S32 R25, R0 ;  /* 0x0000000000197245 */ /* 0x000fe20000201400 */
[----:B------:R-:W-:Y:S01]  /*2290*/  FFMA R0, R28, R29, R28 ;  /* 0x0000001d1c007223 */ /* 0x000fe2000000001c */
[----:B------:R-:W-:Y:S03]  /*22a0*/  LDS R22, [R21] ;  /* 0x0000000015167984 */ /* 0x000fe60000000800 */
[----:B------:R-:W-:Y:S01]  /*22b0*/  FADD R25, R2, -R25 ;  /* 0x8000001902197221 */ /* 0x000fe20000000000 */
[----:B------:R1:W2:Y:S02]  /*22c0*/  LDS R27, [R21+0x4] ;  /* 0x00000400151b7984 */ /* 0x0002a40000000800 */
[----:B-1----:R-:W-:-:S04]  /*22d0*/  FFMA R21, R0, R26, RZ ;  /* 0x0000001a00157223 */ /* 0x002fc800000000ff */
[----:B------:R-:W-:-:S04]  /*22e0*/  FFMA R2, R21, -R3, R26 ;  /* 0x8000000315027223 */ /* 0x000fc8000000001a */
[----:B------:R-:W-:Y:S01]  /*22f0*/  FFMA R0, R0, R2, R21 ;  /* 0x0000000200007223 */ /* 0x000fe20000000015 */
[----:B--2---:R-:W-:-:S04]  /*2300*/  FADD R27, -R22, R27 ;  /* 0x0000001b161b7221 */ /* 0x004fc80000000100 */
[----:B------:R-:W-:-:S04]  /*2310*/  FFMA R22, R25, R27, R22 ;  /* 0x0000001b19167223 */ /* 0x000fc80000000016 */
[----:B---3--:R-:W-:Y:S01]  /*2320*/  FFMA R23, R22, R24, R23 ;  /* 0x0000001816177223 */ /* 0x008fe20000000017 */
[----:B0-----:R-:W-:Y:S06]  /*2330*/  @!P1 BRA `(.L_x_42) ;  /* 0x00000000000c9947 */ /* 0x001fec0003800000 */
[----:B------:R-:W-:Y:S02]  /*2340*/  MOV R0, R26 ;  /* 0x0000001a00007202 */ /* 0x000fe40000000f00 */
[----:B------:R-:W-:-:S07]  /*2350*/  MOV R2, 0x2370 ;  /* 0x0000237000027802 */ /* 0x000fce0000000f00 */
[----:B------:R-:W-:Y:S05]  /*2360*/  CALL.REL.NOINC `($__internal_2_$__cuda_sm3x_div_rn_noftz_f32_slowpath) ;  /* 0x0000001c008c7944 */ /* 0x000fea0003c00000 */
.L_x_42:
[----:B------:R-:W-:Y:S05]  /*2370*/  BSYNC.RECONVERGENT B5 ;  /* 0x0000000000057941 */ /* 0x000fea0003800200 */
.L_x_41:
[----:B------:R-:W0:Y:S01]  /*2380*/  LDCU.64 UR6, c[0x0][0x398] ;  /* 0x00007300ff0677ac */ /* 0x000e220008000a00 */
[----:B------:R-:W-:-:S05]  /*2390*/  IADD3 R18, P1, PT, R15, R18, RZ ;  /* 0x000000120f127210 */ /* 0x000fca0007f3e0ff */
[----:B------:R-:W-:Y:S01]  /*23a0*/  IMAD.X R21, RZ, RZ, R16, P1 ;  /* 0x000000ffff157224 */ /* 0x000fe200008e0610 */
[----:B0-----:R-:W-:-:S04]  /*23b0*/  LEA R24, P1, R18, UR6, 0x2 ;  /* 0x0000000612187c11 */ /* 0x001fc8000f8210ff */
[----:B------:R-:W-:-:S05]  /*23c0*/  LEA.HI.X R25, R18, UR7, R21, 0x2, P1 ;  /* 0x0000000712197c11 */ /* 0x000fca00088f1415 */
[----:B------:R-:W2:Y:S01]  /*23d0*/  LDG.E.CONSTANT R24, desc[UR8][R24.64] ;  /* 0x0000000818187981 */ /* 0x000ea2000c1e9900 */
[----:B------:R-:W-:Y:S01]  /*23e0*/  FMUL R0, R0, 1000 ;  /* 0x447a000000007820 */ /* 0x000fe20000400000 */
[----:B------:R-:W-:-:S03]  /*23f0*/  VIADD R20, R20, 0x2 ;  /* 0x0000000214147836 */ /* 0x000fc60000000000 */
[----:B------:R-:W0:Y:S02]  /*2400*/  F2I.TRUNC.NTZ R2, R0 ;  /* 0x0000000000027305 */ /* 0x000e24000020f100 */
[----:B0-----:R-:W-:Y:S02]  /*2410*/  LEA R19, R2, R19, 0x2 ;  /* 0x0000001302137211 */ /* 0x001fe400078e10ff */
[----:B------:R-:W-:-:S03]  /*2420*/  I2FP.F32.S32 R27, R2 ;  /* 0x00000002001b7245 */ /* 0x000fc60000201400 */
[----:B------:R-:W-:Y:S02]  /*2430*/  LDS R18, [R19] ;  /* 0x0000000013127984 */ /* 0x000fe40000000800 */
[----:B------:R-:W-:Y:S02]  /*2440*/  FADD R27, R0, -R27 ;  /* 0x8000001b001b7221 */ /* 0x000fe40000000000 */
[----:B------:R-:W0:Y:S02]  /*2450*/  LDS R21, [R19+0x4] ;  /* 0x0000040013157984 */ /* 0x000e240000000800 */
[----:B0-----:R-:W-:-:S04]  /*2460*/  FADD R21, -R18, R21 ;  /* 0x0000001512157221 */ /* 0x001fc80000000100 */
[----:B------:R-:W-:-:S04]  /*2470*/  FFMA R18, R27, R21, R18 ;  /* 0x000000151b127223 */ /* 0x000fc80000000012 */
[----:B--2---:R-:W-:-:S07]  /*2480*/  FFMA R23, R18, R24, R23 ;  /* 0x0000001812177223 */ /* 0x004fce0000000017 */
.L_x_38:
[----:B------:R-:W-:Y:S05]  /*2490*/  BSYNC.RECONVERGENT B4 ;  /* 0x0000000000047941 */ /* 0x000fea0003800200 */
.L_x_37:
[----:B------:R-:W-:-:S04]  /*24a0*/  LOP3.LUT R17, R17, 0x1, RZ, 0xc0, !PT ;  /* 0x0000000111117812 */ /* 0x000fc800078ec0ff */
[----:B------:R-:W-:-:S13]  /*24b0*/  ISETP.NE.U32.AND P1, PT, R17, 0x1, PT ;  /* 0x000000011100780c */ /* 0x000fda0003f25070 */
[----:B------:R-:W-:Y:S05]  /*24c0*/  @P1 BRA `(.L_x_24) ;  /* 0x0000000000901947 */ /* 0x000fea0003800000 */
        /* <DEDUP_REMOVED lines=16> */
.L_x_44:
[----:B------:R-:W-:Y:S05]  /*25d0*/  BSYNC.RECONVERGENT B4 ;  /* 0x0000000000047941 */ /* 0x000fea0003800200 */
.L_x_43:
[----:B------:R-:W0:Y:S01]  /*25e0*/  LDCU.64 UR6, c[0x0][0x398] ;  /* 0x00007300ff0677ac */ /* 0x000e220008000a00 */
[----:B------:R-:W-:-:S05]  /*25f0*/  IADD3 R2, P1, PT, R15, R20, RZ ;  /* 0x000000140f027210 */ /* 0x000fca0007f3e0ff */
[----:B------:R-:W-:Y:S01]  /*2600*/  IMAD.X R17, RZ, RZ, R16, P1 ;  /* 0x000000ffff117224 */ /* 0x000fe200008e0610 */
[----:B0-----:R-:W-:-:S04]  /*2610*/  LEA R18, P1, R2, UR6, 0x2 ;  /* 0x0000000602127c11 */ /* 0x001fc8000f8210ff */
[----:B------:R-:W-:-:S05]  /*2620*/  LEA.HI.X R19, R2, UR7, R17, 0x2, P1 ;  /* 0x0000000702137c11 */ /* 0x000fca00088f1411 */
[----:B------:R-:W2:Y:S01]  /*2630*/  LDG.E.CONSTANT R18, desc[UR8][R18.64] ;  /* 0x0000000812127981 */ /* 0x000ea2000c1e9900 */
[----:B------:R-:W0:Y:S01]  /*2640*/  S2UR UR6, SR_CgaCtaId ;  /* 0x00000000000679c3 */ /* 0x000e220000008800 */
[----:B------:R-:W-:Y:S01]  /*2650*/  FMUL R0, R0, 1000 ;  /* 0x447a000000007820 */ /* 0x000fe20000400000 */
[----:B------:R-:W-:-:S03]  /*2660*/  UMOV UR5, 0x400 ;  /* 0x0000040000057882 */ /* 0x000fc60000000000 */
[----:B------:R-:W1:Y:S02]  /*2670*/  F2I.TRUNC.NTZ R2, R0 ;  /* 0x0000000000027305 */ /* 0x000e64000020f100 */
[----:B-1----:R-:W-:Y:S01]  /*2680*/  I2FP.F32.S32 R25, R2 ;  /* 0x0000000200197245 */ /* 0x002fe20000201400 */
[----:B0-----:R-:W-:-:S04]  /*2690*/  ULEA UR5, UR6, UR5, 0x18 ;  /* 0x0000000506057291 */ /* 0x001fc8000f8ec0ff */
[----:B------:R-:W-:Y:S02]  /*26a0*/  FADD R25, R0, -R25 ;  /* 0x8000001900197221 */ /* 0x000fe40000000000 */
[----:B------:R-:W-:-:S05]  /*26b0*/  LEA R17, R2, UR5, 0x2 ;  /* 0x0000000502117c11 */ /* 0x000fca000f8e10ff */
[----:B------:R-:W-:Y:S04]  /*26c0*/  LDS R20, [R17] ;  /* 0x0000000011147984 */ /* 0x000fe80000000800 */
[----:B------:R-:W0:Y:S02]  /*26d0*/  LDS R21, [R17+0x4] ;  /* 0x0000040011157984 */ /* 0x000e240000000800 */
[----:B0-----:R-:W-:-:S04]  /*26e0*/  FADD R21, -R20, R21 ;  /* 0x0000001514157221 */ /* 0x001fc80000000100 */
[----:B------:R-:W-:-:S04]  /*26f0*/  FFMA R20, R25, R21, R20 ;  /* 0x0000001519147223 */ /* 0x000fc80000000014 */
[----:B--2---:R-:W-:-:S07]  /*2700*/  FFMA R23, R20, R18, R23 ;  /* 0x0000001214177223 */ /* 0x004fce0000000017 */
.L_x_24:
[----:B------:R-:W-:Y:S05]  /*2710*/  BSYNC.RECONVERGENT B3 ;  /* 0x0000000000037941 */ /* 0x000fea0003800200 */
.L_x_23:
[----:B------:R-:W-:Y:S01]  /*2720*/  BSSY.RECONVERGENT B3, `(.L_x_45) ;  /* 0x0000110000037945 */ /* 0x000fe20003800200 */
[----:B------:R-:W-:Y:S02]  /*2730*/  HFMA2 R17, -RZ, RZ, 0, 0 ;  /* 0x00000000ff117431 */ /* 0x000fe400000001ff */
[----:B------:R-:W-:Y:S01]  /*2740*/  FFMA R10, R11, R23, R10 ;  /* 0x000000170b0a7223 */ /* 0x000fe2000000000a */
[----:B------:R-:W-:Y:S06]  /*2750*/  @P0 BRA `(.L_x_46) ;  /* 0x0000001000300947 */ /* 0x000fec0003800000 */
[----:B------:R-:W-:Y:S01]  /*2760*/  IMAD.IADD R13, R13, 0x1, -R14 ;  /* 0x000000010d0d7824 */ /* 0x000fe200078e0a0e */
[----:B------:R-:W-:Y:S01]  /*2770*/  BSSY.RECONVERGENT B4, `(.L_x_47) ;  /* 0x0000096000047945 */ /* 0x000fe20003800200 */
[----:B------:R-:W-:Y:S02]  /*2780*/  MOV R17, RZ ;  /* 0x000000ff00117202 */ /* 0x000fe40000000f00 */
[C---:B------:R-:W-:Y:S01]  /*2790*/  VIADD R18, R13.reuse, 0x1 ;  /* 0x000000010d127836 */ /* 0x040fe20000000000 */
[----:B------:R-:W-:-:S13]  /*27a0*/  ISETP.GE.U32.AND P0, PT, R13, 0x3, PT ;  /* 0x000000030d00780c */ /* 0x000fda0003f06070 */
[----:B------:R-:W-:Y:S05]  /*27b0*/  @!P0 BRA `(.L_x_48) ;  /* 0x0000000800448947 */ /* 0x000fea0003800000 */
[----:B------:R-:W-:Y:S01]  /*27c0*/  MOV R19, RZ ;  /* 0x000000ff00137202 */ /* 0x000fe20000000f00 */
[----:B------:R-:W-:-:S07]  /*27d0*/  IMAD.MOV.U32 R17, RZ, RZ, RZ ;  /* 0x000000ffff117224 */ /* 0x000fce00078e00ff */
.L_x_57:
        /* <DEDUP_REMOVED lines=16> */
.L_x_50:
[----:B------:R-:W-:Y:S05]  /*28e0*/  BSYNC.RECONVERGENT B5 ;  /* 0x0000000000057941 */ /* 0x000fea0003800200 */
.L_x_49:
        /* <DEDUP_REMOVED lines=14> */
[----:B0-----:R-:W-:-:S05]  /*29d0*/  VIADD R20, R14, 0x1 ;  /* 0x000000010e147836 */ /* 0x001fca0000000000 */
[----:B------:R-:W-:Y:S02]  /*29e0*/  I2FP.F32.U32 R21, R20 ;  /* 0x0000001400157245 */ /* 0x000fe40000201000 */
[----:B----4-:R-:W-:-:S03]  /*29f0*/  LEA R23, R0, R13, 0x2 ;  /* 0x0000000d00177211 */ /* 0x010fc600078e10ff */
[----:B------:R-:W-:Y:S01]  /*2a00*/  FADD R26, R12, -R21 ;  /* 0x800000150c1a7221 */ /* 0x000fe20000000000 */
[----:B------:R-:W-:Y:S01]  /*2a10*/  I2FP.F32.S32 R21, R0 ;  /* 0x0000000000157245 */ /* 0x000fe20000201400 */
[----:B------:R-:W-:Y:S02]  /*2a20*/  LDS R24, [R23] ;  /* 0x0000000017187984 */ /* 0x000fe40000000800 */
[----:B--2---:R-:W-:Y:S02]  /*2a30*/  FADD R0, R26, UR5 ;  /* 0x000000051a007e21 */ /* 0x004fe40008000000 */
[----:B------:R0:W2:Y:S01]  /*2a40*/  LDS R25, [R23+0x4] ;  /* 0x0000040017197984 */ /* 0x0000a20000000800 */
[----:B-1----:R-:W-:Y:S01]  /*2a50*/  FFMA R27, R28, -R3, 1 ;  /* 0x3f8000001c1b7423 */ /* 0x002fe20000000803 */
[----:B------:R-:W1:Y:S01]  /*2a60*/  FCHK P0, R0, R3 ;  /* 0x0000000300007302 */ /* 0x000e620000000000 */
[----:B------:R-:W-:Y:S02]  /*2a70*/  FADD R21, R22, -R21 ;  /* 0x8000001516157221 */ /* 0x000fe40000000000 */
[----:B------:R-:W-:-:S04]  /*2a80*/  FFMA R27, R28, R27, R28 ;  /* 0x0000001b1c1b7223 */ /* 0x000fc8000000001c */
[----:B0-----:R-:W-:-:S04]  /*2a90*/  FFMA R23, R0, R27, RZ ;  /* 0x0000001b00177223 */ /* 0x001fc800000000ff */
[----:B------:R-:W-:Y:S01]  /*2aa0*/  FFMA R22, R23, -R3, R0 ;  /* 0x8000000317167223 */ /* 0x000fe20000000000 */
[----:B--2---:R-:W-:-:S04]  /*2ab0*/  FADD R25, -R24, R25 ;  /* 0x0000001918197221 */ /* 0x004fc80000000100 */
[----:B------:R-:W-:Y:S01]  /*2ac0*/  FFMA R24, R21, R25, R24 ;  /* 0x0000001915187223 */ /* 0x000fe20000000018 */
[----:B------:R-:W-:-:S03]  /*2ad0*/  FFMA R21, R22, R27, R23 ;  /* 0x0000001b16157223 */ /* 0x000fc60000000017 */
[----:B---3--:R-:W-:Y:S01]  /*2ae0*/  FFMA R17, R24, R2, R17 ;  /* 0x0000000218117223 */ /* 0x008fe20000000011 */
[----:B-1----:R-:W-:Y:S06]  /*2af0*/  @!P0 BRA `(.L_x_52) ;  /* 0x00000000000c8947 */ /* 0x002fec0003800000 */
[----:B------:R-:W-:-:S07]  /*2b00*/  MOV R2, 0x2b20 ;  /* 0x00002b2000027802 */ /* 0x000fce0000000f00 */
[----:B------:R-:W-:Y:S05]  /*2b10*/  CALL.REL.NOINC `($__internal_2_$__cuda_sm3x_div_rn_noftz_f32_slowpath) ;  /* 0x0000001400a07944 */ /* 0x000fea0003c00000 */
[----:B------:R-:W-:-:S07]  /*2b20*/  MOV R21, R0 ;  /* 0x0000000000157202 */ /* 0x000fce0000000f00 */
.L_x_52:
[----:B------:R-:W-:Y:S05]  /*2b30*/  BSYNC.RECONVERGENT B5 ;  /* 0x0000000000057941 */ /* 0x000fea0003800200 */
.L_x_51:
[----:B------:R-:W0:Y:S01]  /*2b40*/  LDCU.64 UR6, c[0x0][0x3a0] ;  /* 0x00007400ff0677ac */ /* 0x000e220008000a00 */
[----:B------:R-:W-:Y:S01]  /*2b50*/  IADD3 R20, P0, PT, R15, R20, RZ ;  /* 0x000000140f147210 */ /* 0x000fe20007f1e0ff */
[----:B------:R-:W-:Y:S01]  /*2b60*/  FMUL R21, R21, 1000 ;  /* 0x447a000015157820 */ /* 0x000fe20000400000 */
[----:B------:R-:W1:Y:S03]  /*2b70*/  LDCU UR5, c[0x0][0x3f8] ;  /* 0x00007f00ff0577ac */ /* 0x000e660008000800 */
[----:B------:R-:W-:Y:S01]  /*2b80*/  IMAD.X R23, RZ, RZ, R16, P0 ;  /* 0x000000ffff177224 */ /* 0x000fe200000e0610 */
[----:B0-----:R-:W-:-:S04]  /*2b90*/  LEA R22, P0, R20, UR6, 0x2 ;  /* 0x0000000614167c11 */ /* 0x001fc8000f8010ff */
[----:B------:R-:W-:-:S05]  /*2ba0*/  LEA.HI.X R23, R20, UR7, R23, 0x2, P0 ;  /* 0x0000000714177c11 */ /* 0x000fca00080f1417 */
[----:B------:R0:W2:Y:S01]  /*2bb0*/  LDG.E.CONSTANT R22, desc[UR8][R22.64] ;  /* 0x0000000816167981 */ /* 0x0000a2000c1e9900 */
[----:B------:R-:W3:Y:S01]  /*2bc0*/  F2I.TRUNC.NTZ R0, R21 ;  /* 0x0000001500007305 */ /* 0x000ee2000020f100 */
[----:B------:R-:W-:Y:S01]  /*2bd0*/  VIADD R20, R14, 0x2 ;  /* 0x000000020e147836 */ /* 0x000fe20000000000 */
[----:B------:R-:W-:Y:S04]  /*2be0*/  BSSY.RECONVERGENT B5, `(.L_x_53) ;  /* 0x0000017000057945 */ /* 0x000fe80003800200 */
[----:B------:R-:W-:Y:S02]  /*2bf0*/  I2FP.F32.U32 R27, R20 ;  /* 0x00000014001b7245 */ /* 0x000fe40000201000 */
[----:B------:R-:W0:Y:S03]  /*2c00*/  MUFU.RCP R28, R3 ;  /* 0x00000003001c7308 */ /* 0x000e260000001000 */
[----:B------:R-:W-:Y:S01]  /*2c10*/  FADD R27, R12, -R27 ;  /* 0x8000001b0c1b7221 */ /* 0x000fe20000000000 */
[----:B---3--:R-:W-:-:S02]  /*2c20*/  LEA R2, R0, R13, 0x2 ;  /* 0x0000000d00027211 */ /* 0x008fc400078e10ff */
[----:B------:R-:W-:Y:S01]  /*2c30*/  I2FP.F32.S32 R26, R0 ;  /* 0x00000000001a7245 */ /* 0x000fe20000201400 */
[----:B-1----:R-:W-:Y:S02]  /*2c40*/  FADD R0, R27, UR5 ;  /* 0x000000051b007e21 */ /* 0x002fe40008000000 */
[----:B------:R-:W-:Y:S02]  /*2c50*/  LDS R24, [R2] ;  /* 0x0000000002187984 */ /* 0x000fe40000000800 */
[----:B------:R-:W1:Y:S01]  /*2c60*/  FCHK P0, R0, R3 ;  /* 0x0000000300007302 */ /* 0x000e620000000000 */
[----:B------:R-:W-:Y:S01]  /*2c70*/  FADD R21, R21, -R26 ;  /* 0x8000001a15157221 */ /* 0x000fe20000000000 */
[----:B------:R3:W4:Y:S01]  /*2c80*/  LDS R25, [R2+0x4] ;  /* 0x0000040002197984 */ /* 0x0007220000000800 */
[----:B0-----:R-:W-:-:S04]  /*2c90*/  FFMA R23, R28, -R3, 1 ;  /* 0x3f8000001c177423 */ /* 0x001fc80000000803 */
[----:B------:R-:W-:-:S04]  /*2ca0*/  FFMA R27, R28, R23, R28 ;  /* 0x000000171c1b7223 */ /* 0x000fc8000000001c */
[----:B------:R-:W-:-:S04]  /*2cb0*/  FFMA R23, R0, R27, RZ ;  /* 0x0000001b00177223 */ /* 0x000fc800000000ff */
[----:B---3--:R-:W-:-:S04]  /*2cc0*/  FFMA R2, R23, -R3, R0 ;  /* 0x8000000317027223 */ /* 0x008fc80000000000 */
[----:B------:R-:W-:Y:S01]  /*2cd0*/  FFMA R2, R2, R27, R23 ;  /* 0x0000001b02027223 */ /* 0x000fe20000000017 */
[----:B----4-:R-:W-:-:S04]  /*2ce0*/  FADD R25, -R24, R25 ;  /* 0x0000001918197221 */ /* 0x010fc80000000100 */
[----:B------:R-:W-:-:S04]  /*2cf0*/  FFMA R24, R21, R25, R24 ;  /* 0x0000001915187223 */ /* 0x000fc80000000018 */
[----:B--2---:R-:W-:Y:S01]  /*2d00*/  FFMA R17, R24, R22, R17 ;  /* 0x0000001618117223 */ /* 0x004fe20000000011 */
[----:B-1----:R-:W-:Y:S06]  /*2d10*/  @!P0 BRA `(.L_x_54) ;  /* 0x00000000000c8947 */ /* 0x002fec0003800000 */
[----:B------:R-:W-:-:S07]  /*2d20*/  MOV R2, 0x2d40 ;  /* 0x00002d4000027802 */ /* 0x000fce0000000f00 */
[----:B------:R-:W-:Y:S05]  /*2d30*/  CALL.REL.NOINC `($__internal_2_$__cuda_sm3x_div_rn_noftz_f32_slowpath) ;  /* 0x0000001400187944 */ /* 0x000fea0003c00000 */
[----:B------:R-:W-:-:S07]  /*2d40*/  MOV R2, R0 ;  /* 0x0000000000027202 */ /* 0x000fce0000000f00 */
.L_x_54:
[----:B------:R-:W-:Y:S05]  /*2d50*/  BSYNC.RECONVERGENT B5 ;  /* 0x0000000000057941 */ /* 0x000fea0003800200 */
.L_x_53:
        /* <DEDUP_REMOVED lines=12> */
[----:B------:R-:W4:Y:S03]  /*2e20*/  MUFU.RCP R26, R3 ;  /* 0x00000003001a7308 */ /* 0x000f260000001000 */
[----:B------:R-:W-:Y:S01]  /*2e30*/  FADD R27, R12, -R27 ;  /* 0x8000001b0c1b7221 */ /* 0x000fe20000000000 */
[----:B---3--:R-:W-:-:S02]  /*2e40*/  LEA R21, R0, R13, 0x2 ;  /* 0x0000000d00157211 */ /* 0x008fc400078e10ff */
[----:B0-----:R-:W-:Y:S01]  /*2e50*/  I2FP.F32.S32 R23, R0 ;  /* 0x0000000000177245 */ /* 0x001fe20000201400 */
[----:B-1----:R-:W-:Y:S02]  /*2e60*/  FADD R0, R27, UR5 ;  /* 0x000000051b007e21 */ /* 0x002fe40008000000 */
[----:B------:R-:W-:Y:S02]  /*2e70*/  LDS R24, [R21] ;  /* 0x0000000015187984 */ /* 0x000fe40000000800 */
[----:B------:R-:W0:Y:S01]  /*2e80*/  FCHK P0, R0, R3 ;  /* 0x0000000300007302 */ /* 0x000e220000000000 */
[----:B------:R-:W-:Y:S01]  /*2e90*/  FADD R23, R2, -R23 ;  /* 0x8000001702177221 */ /* 0x000fe20000000000 */
[----:B------:R1:W3:Y:S01]  /*2ea0*/  LDS R25, [R21+0x4] ;  /* 0x0000040015197984 */ /* 0x0002e20000000800 */
[----:B----4-:R-:W-:-:S04]  /*2eb0*/  FFMA R29, R26, -R3, 1 ;  /* 0x3f8000001a1d7423 */ /* 0x010fc80000000803 */
[----:B------:R-:W-:-:S04]  /*2ec0*/  FFMA R29, R26, R29, R26 ;  /* 0x0000001d1a1d7223 */ /* 0x000fc8000000001a */
[----:B-1----:R-:W-:-:S04]  /*2ed0*/  FFMA R21, R0, R29, RZ ;  /* 0x0000001d00157223 */ /* 0x002fc800000000ff */
[----:B------:R-:W-:-:S04]  /*2ee0*/  FFMA R2, R21, -R3, R0 ;  /* 0x8000000315027223 */ /* 0x000fc80000000000 */
[----:B------:R-:W-:Y:S01]  /*2ef0*/  FFMA R2, R2, R29, R21 ;  /* 0x0000001d02027223 */ /* 0x000fe20000000015 */
[----:B---3--:R-:W-:-:S04]  /*2f00*/  FADD R25, -R24, R25 ;  /* 0x0000001918197221 */ /* 0x008fc80000000100 */
[----:B------:R-:W-:-:S04]  /*2f10*/  FFMA R24, R23, R25, R24 ;  /* 0x0000001917187223 */ /* 0x000fc80000000018 */
[----:B--2---:R-:W-:Y:S01]  /*2f20*/  FFMA R17, R24, R22, R17 ;  /* 0x0000001618117223 */ /* 0x004fe20000000011 */
[----:B0-----:R-:W-:Y:S06]  /*2f30*/  @!P0 BRA `(.L_x_56) ;  /* 0x00000000000c8947 */ /* 0x001fec0003800000 */
[----:B------:R-:W-:-:S07]  /*2f40*/  MOV R2, 0x2f60 ;  /* 0x00002f6000027802 */ /* 0x000fce0000000f00 */
[----:B------:R-:W-:Y:S05]  /*2f50*/  CALL.REL.NOINC `($__internal_2_$__cuda_sm3x_div_rn_noftz_f32_slowpath) ;  /* 0x0000001000907944 */ /* 0x000fea0003c00000 */
[----:B------:R-:W-:-:S07]  /*2f60*/  MOV R2, R0 ;  /* 0x0000000000027202 */ /* 0x000fce0000000f00 */
.L_x_56:
[----:B------:R-:W-:Y:S05]  /*2f70*/  BSYNC.RECONVERGENT B5 ;  /* 0x0000000000057941 */ /* 0x000fea0003800200 */
.L_x_55:
[----:B------:R-:W0:Y:S01]  /*2f80*/  LDCU.64 UR6, c[0x0][0x3a0] ;  /* 0x00007400ff0677ac */ /* 0x000e220008000a00 */
[----:B------:R-:W-:-:S05]  /*2f90*/  IADD3 R0, P0, PT, R15, R20, RZ ;  /* 0x000000140f007210 */ /* 0x000fca0007f1e0ff */
[----:B------:R-:W-:Y:S01]  /*2fa0*/  IMAD.X R21, RZ, RZ, R16, P0 ;  /* 0x000000ffff157224 */ /* 0x000fe200000e0610 */
[----:B0-----:R-:W-:-:S04]  /*2fb0*/  LEA R20, P0, R0, UR6, 0x2 ;  /* 0x0000000600147c11 */ /* 0x001fc8000f8010ff */
[----:B------:R-:W-:-:S05]  /*2fc0*/  LEA.HI.X R21, R0, UR7, R21, 0x2, P0 ;  /* 0x0000000700157c11 */ /* 0x000fca00080f1415 */
[----:B------:R-:W2:Y:S01]  /*2fd0*/  LDG.E.CONSTANT R20, desc[UR8][R20.64] ;  /* 0x0000000814147981 */ /* 0x000ea2000c1e9900 */
[----:B------:R-:W-:Y:S01]  /*2fe0*/  FMUL R2, R2, 1000 ;  /* 0x447a000002027820 */ /* 0x000fe20000400000 */
[----:B------:R-:W-:Y:S01]  /*2ff0*/  VIADD R19, R19, 0x4 ;  /* 0x0000000413137836 */ /* 0x000fe20000000000 */
[----:B------:R-:W-:Y:S02]  /*3000*/  IADD3 R14, PT, PT, R14, 0x4, RZ ;  /* 0x000000040e0e7810 */ /* 0x000fe40007ffe0ff */
[----:B------:R-:W0:Y:S02]  /*3010*/  F2I.TRUNC.NTZ R0, R2 ;  /* 0x0000000200007305 */ /* 0x000e24000020f100 */
[----:B0-----:R-:W-:Y:S02]  /*3020*/  LEA R13, R0, R13, 0x2 ;  /* 0x0000000d000d7211 */ /* 0x001fe400078e10ff */
[----:B------:R-:W-:Y:S02]  /*3030*/  I2FP.F32.S32 R25, R0 ;  /* 0x0000000000197245 */ /* 0x000fe40000201400 */
[----:B------:R-:W-:Y:S01]  /*3040*/  LOP3.LUT R0, R18, 0xfffffffc, RZ, 0xc0, !PT ;  /* 0xfffffffc12007812 */ /* 0x000fe200078ec0ff */
[----:B------:R-:W-:Y:S02]  /*3050*/  LDS R22, [R13] ;  /* 0x000000000d167984 */ /* 0x000fe40000000800 */
[----:B------:R-:W-:Y:S01]  /*3060*/  FADD R25, R2, -R25 ;  /* 0x8000001902197221 */ /* 0x000fe20000000000 */
[----:B------:R-:W-:Y:S01]  /*3070*/  ISETP.NE.AND P0, PT, R19, R0, PT ;  /* 0x000000001300720c */ /* 0x000fe20003f05270 */
[----:B------:R-:W0:Y:S02]  /*3080*/  LDS R23, [R13+0x4] ;  /* 0x000004000d177984 */ /* 0x000e240000000800 */
[----:B0-----:R-:W-:-:S04]  /*3090*/  FADD R23, -R22, R23 ;  /* 0x0000001716177221 */ /* 0x001fc80000000100 */
[----:B------:R-:W-:-:S04]  /*30a0*/  FFMA R22, R25, R23, R22 ;  /* 0x0000001719167223 */ /* 0x000fc80000000016 */
[----:B--2---:R-:W-:Y:S02]  /*30b0*/  FFMA R17, R22, R20, R17 ;  /* 0x0000001416117223 */ /* 0x004fe40000000011 */
[----:B------:R-:W-:Y:S05]  /*30c0*/  @P0 BRA `(.L_x_57) ;  /* 0xfffffff400c40947 */ /* 0x000fea000383ffff */
.L_x_48:
[----:B------:R-:W-:Y:S05]  /*30d0*/  BSYNC.RECONVERGENT B4 ;  /* 0x0000000000047941 */ /* 0x000fea0003800200 */
.L_x_47:
[----:B------:R-:W-:-:S13]  /*30e0*/  LOP3.LUT P0, R0, R18, 0x3, RZ, 0xc0, !PT ;  /* 0x0000000312007812 */ /* 0x000fda000780c0ff */
[----:B------:R-:W-:Y:S05]  /*30f0*/  @!P0 BRA `(.L_x_46) ;  /* 0x0000000400c88947 */ /* 0x000fea0003800000 */
[----:B------:R-:W-:Y:S01]  /*3100*/  ISETP.NE.AND P0, PT, R0, 0x1, PT ;  /* 0x000000010000780c */ /* 0x000fe20003f05270 */
[----:B------:R-:W-:-:S12]  /*3110*/  BSSY.RECONVERGENT B4, `(.L_x_58) ;  /* 0x0000049000047945 */ /* 0x000fd80003800200 */
        /* <DEDUP_REMOVED lines=16> */
[----:B------:R-:W-:-:S07]  /*3220*/  IMAD.MOV.U32 R13, RZ, RZ, R0 ;  /* 0x000000ffff0d7224 */ /* 0x000fce00078e0000 */
.L_x_61:
[----:B------:R-:W-:Y:S05]  /*3230*/  BSYNC.RECONVERGENT B5 ;  /* 0x0000000000057941 */ /* 0x000fea0003800200 */
.L_x_60:
[----:B------:R-:W0:Y:S01]  /*3240*/  LDCU.64 UR6, c[0x0][0x3a0] ;  /* 0x00007400ff0677ac */ /* 0x000e220008000a00 */
[----:B------:R-:W-:Y:S01]  /*3250*/  IADD3 R0, P0, PT, R15, R14, RZ ;  /* 0x0000000e0f007210 */ /* 0x000fe20007f1e0ff */
[----:B------:R-:W1:Y:S01]  /*3260*/  S2R R22, SR_CgaCtaId ;  /* 0x0000000000167919 */ /* 0x000e620000008800 */
[----:B------:R-:W2:Y:S02]  /*3270*/  LDCU UR5, c[0x0][0x3f8] ;  /* 0x00007f00ff0577ac */ /* 0x000ea40008000800 */
[----:B------:R-:W-:Y:S02]  /*3280*/  IADD3.X R19, PT, PT, RZ, R16, RZ, P0, !PT ;  /* 0x00000010ff137210 */ /* 0x000fe400007fe4ff */
[----:B0-----:R-:W-:-:S04]  /*3290*/  LEA R20, P0, R0, UR6, 0x2 ;  /* 0x0000000600147c11 */ /* 0x001fc8000f8010ff */
[----:B------:R-:W-:-:S05]  /*32a0*/  LEA.HI.X R21, R0, UR7, R19, 0x2, P0 ;  /* 0x0000000700157c11 */ /* 0x000fca00080f1413 */
[----:B------:R0:W3:Y:S01]  /*32b0*/  LDG.E.CONSTANT R2, desc[UR8][R20.64] ;  /* 0x0000000814027981 */ /* 0x0000e2000c1e9900 */
[----:B------:R-:W-:Y:S01]  /*32c0*/  FMUL R19, R13, 1000 ;  /* 0x447a00000d137820 */ /* 0x000fe20000400000 */
[----:B------:R-:W-:Y:S01]  /*32d0*/  MOV R13, 0x400 ;  /* 0x00000400000d7802 */ /* 0x000fe20000000f00 */
[----:B------:R-:W4:Y:S01]  /*32e0*/  MUFU.RCP R28, R3 ;  /* 0x00000003001c7308 */ /* 0x000f220000001000 */
[----:B------:R-:W-:Y:S02]  /*32f0*/  BSSY.RECONVERGENT B5, `(.L_x_62) ;  /* 0x0000019000057945 */ /* 0x000fe40003800200 */
[----:B-1----:R-:W-:Y:S02]  /*3300*/  LEA R13, R22, R13, 0x18 ;  /* 0x0000000d160d7211 */ /* 0x002fe400078ec0ff */
[----:B0-----:R-:W-:-:S03]  /*3310*/  IADD3 R20, PT, PT, R14, 0x1, RZ ;  /* 0x000000010e147810 */ /* 0x001fc60007ffe0ff */
[----:B------:R-:W0:Y:S01]  /*3320*/  F2I.TRUNC.NTZ R0, R19 ;  /* 0x0000001300007305 */ /* 0x000e22000020f100 */
[----:B------:R-:W-:-:S05]  /*3330*/  I2FP.F32.U32 R21, R20 ;  /* 0x0000001400157245 */ /* 0x000fca0000201000 */
[----:B------:R-:W-:Y:S01]  /*3340*/  FADD R21, R12, -R21 ;  /* 0x800000150c157221 */ /* 0x000fe20000000000 */
[----:B----4-:R-:W-:-:S04]  /*3350*/  FFMA R25, R28, -R3, 1 ;  /* 0x3f8000001c197423 */ /* 0x010fc80000000803 */
[----:B------:R-:W-:Y:S01]  /*3360*/  FFMA R25, R28, R25, R28 ;  /* 0x000000191c197223 */ /* 0x000fe2000000001c */
[----:B0-----:R-:W-:Y:S01]  /*3370*/  IMAD R22, R0, 0x4, R13 ;  /* 0x0000000400167824 */ /* 0x001fe200078e020d */
[----:B------:R-:W-:Y:S01]  /*3380*/  I2FP.F32.S32 R26, R0 ;  /* 0x00000000001a7245 */ /* 0x000fe20000201400 */
[----:B--2---:R-:W-:-:S03]  /*3390*/  FADD R0, R21, UR5 ;  /* 0x0000000515007e21 */ /* 0x004fc60008000000 */
[----:B------:R-:W-:Y:S01]  /*33a0*/  LDS R23, [R22] ;  /* 0x0000000016177984 */ /* 0x000fe20000000800 */
[----:B------:R-:W0:Y:S01]  /*33b0*/  FCHK P0, R0, R3 ;  /* 0x0000000300007302 */ /* 0x000e220000000000 */
[----:B------:R-:W-:Y:S01]  /*33c0*/  FADD R26, R19, -R26 ;  /* 0x8000001a131a7221 */ /* 0x000fe20000000000 */
[----:B------:R-:W-:Y:S01]  /*33d0*/  FFMA R19, R0, R25, RZ ;  /* 0x0000001900137223 */ /* 0x000fe200000000ff */
[----:B------:R1:W2:Y:S03]  /*33e0*/  LDS R24, [R22+0x4] ;  /* 0x0000040016187984 */ /* 0x0002a60000000800 */
[----:B-1----:R-:W-:-:S04]  /*33f0*/  FFMA R22, R19, -R3, R0 ;  /* 0x8000000313167223 */ /* 0x002fc80000000000 */
[----:B------:R-:W-:Y:S01]  /*3400*/  FFMA R19, R22, R25, R19 ;  /* 0x0000001916137223 */ /* 0x000fe20000000013 */
[----:B--2---:R-:W-:-:S04]  /*3410*/  FADD R24, -R23, R24 ;  /* 0x0000001817187221 */ /* 0x004fc80000000100 */
[----:B------:R-:W-:-:S04]  /*3420*/  FFMA R24, R26, R24, R23 ;  /* 0x000000181a187223 */ /* 0x000fc80000000017 */
[----:B---3--:R-:W-:Y:S01]  /*3430*/  FFMA R17, R24, R2, R17 ;  /* 0x0000000218117223 */ /* 0x008fe20000000011 */
[----:B0-----:R-:W-:Y:S06]  /*3440*/  @!P0 BRA `(.L_x_63) ;  /* 0x00000000000c8947 */ /* 0x001fec0003800000 */
[----:B------:R-:W-:-:S07]  /*3450*/  MOV R2, 0x3470 ;  /* 0x0000347000027802 */ /* 0x000fce0000000f00 */
[----:B------:R-:W-:Y:S05]  /*3460*/  CALL.REL.NOINC `($__internal_2_$__cuda_sm3x_div_rn_noftz_f32_slowpath) ;  /* 0x0000000c004c7944 */ /* 0x000fea0003c00000 */
[----:B------:R-:W-:-:S07]  /*3470*/  IMAD.MOV.U32 R19, RZ, RZ, R0 ;  /* 0x000000ffff137224 */ /* 0x000fce00078e0000 */
.L_x_63:
[----:B------:R-:W-:Y:S05]  /*3480*/  BSYNC.RECONVERGENT B5 ;  /* 0x0000000000057941 */ /* 0x000fea0003800200 */
.L_x_62:
[----:B------:R-:W0:Y:S01]  /*3490*/  LDCU.64 UR6, c[0x0][0x3a0] ;  /* 0x00007400ff0677ac */ /* 0x000e220008000a00 */
[----:B------:R-:W-:-:S04]  /*34a0*/  IADD3 R0, P0, PT, R15, R20, RZ ;  /* 0x000000140f007210 */ /* 0x000fc80007f1e0ff */
[----:B------:R-:W-:Y:S02]  /*34b0*/  IADD3.X R21, PT, PT, RZ, R16, RZ, P0, !PT ;  /* 0x00000010ff157210 */ /* 0x000fe400007fe4ff */
[----:B0-----:R-:W-:-:S04]  /*34c0*/  LEA R20, P0, R0, UR6, 0x2 ;  /* 0x0000000600147c11 */ /* 0x001fc8000f8010ff */
[----:B------:R-:W-:-:S05]  /*34d0*/  LEA.HI.X R21, R0, UR7, R21, 0x2, P0 ;  /* 0x0000000700157c11 */ /* 0x000fca00080f1415 */
[----:B------:R-:W2:Y:S01]  /*34e0*/  LDG.E.CONSTANT R20, desc[UR8][R20.64] ;  /* 0x0000000814147981 */ /* 0x000ea2000c1e9900 */
[----:B------:R-:W-:Y:S01]  /*34f0*/  FMUL R19, R19, 1000 ;  /* 0x447a000013137820 */ /* 0x000fe20000400000 */
[----:B------:R-:W-:-:S03]  /*3500*/  IADD3 R14, PT, PT, R14, 0x2, RZ ;  /* 0x000000020e0e7810 */ /* 0x000fc60007ffe0ff */
[----:B------:R-:W0:Y:S02]  /*3510*/  F2I.TRUNC.NTZ R0, R19 ;  /* 0x0000001300007305 */ /* 0x000e24000020f100 */
[----:B0-----:R-:W-:Y:S01]  /*3520*/  IMAD R13, R0, 0x4, R13 ;  /* 0x00000004000d7824 */ /* 0x001fe200078e020d */
[----:B------:R-:W-:-:S04]  /*3530*/  I2FP.F32.S32 R0, R0 ;  /* 0x0000000000007245 */ /* 0x000fc80000201400 */
[----:B------:R-:W-:Y:S01]  /*3540*/  LDS R2, [R13] ;  /* 0x000000000d027984 */ /* 0x000fe20000000800 */
[----:B------:R-:W-:-:S03]  /*3550*/  FADD R25, R19, -R0 ;  /* 0x8000000013197221 */ /* 0x000fc60000000000 */
[----:B------:R-:W0:Y:S02]  /*3560*/  LDS R23, [R13+0x4] ;  /* 0x000004000d177984 */ /* 0x000e240000000800 */
[----:B0-----:R-:W-:-:S04]  /*3570*/  FADD R23, -R2, R23 ;  /* 0x0000001702177221 */ /* 0x001fc80000000100 */
[----:B------:R-:W-:-:S04]  /*3580*/  FFMA R2, R25, R23, R2 ;  /* 0x0000001719027223 */ /* 0x000fc80000000002 */
[----:B--2---:R-:W-:-:S07]  /*3590*/  FFMA R17, R2, R20, R17 ;  /* 0x0000001402117223 */ /* 0x004fce0000000011 */
.L_x_59:
[----:B------:R-:W-:Y:S05]  /*35a0*/  BSYNC.RECONVERGENT B4 ;  /* 0x0000000000047941 */ /* 0x000fea0003800200 */
.L_x_58:
        /* <DEDUP_REMOVED lines=19> */
.L_x_65:
[----:B------:R-:W-:Y:S05]  /*36e0*/  BSYNC.RECONVERGENT B4 ;  /* 0x0000000000047941 */ /* 0x000fea0003800200 */
.L_x_64:
[----:B------:R-:W0:Y:S01]  /*36f0*/  LDCU.64 UR6, c[0x0][0x3a0] ;  /* 0x00007400ff0677ac */ /* 0x000e220008000a00 */
[----:B------:R-:W-:-:S04]  /*3700*/  IADD3 R14, P0, PT, R15, R14, RZ ;  /* 0x0000000e0f0e7210 */ /* 0x000fc80007f1e0ff */
[----:B------:R-:W-:Y:S02]  /*3710*/  IADD3.X R13, PT, PT, RZ, R16, RZ, P0, !PT ;  /* 0x00000010ff0d7210 */ /* 0x000fe400007fe4ff */
        /* <DEDUP_REMOVED lines=8> */
[----:B0-----:R-:W-:-:S06]  /*37a0*/  ULEA UR5, UR6, UR5, 0x18 ;  /* 0x0000000506057291 */ /* 0x001fcc000f8ec0ff */
[----:B------:R-:W-:Y:S01]  /*37b0*/  LEA R14, R0, UR5, 0x2 ;  /* 0x00000005000e7c11 */ /* 0x000fe2000f8e10ff */
[----:B------:R-:W-:-:S04]  /*37c0*/  FADD R0, R2, -R19 ;  /* 0x8000001302007221 */ /* 0x000fc80000000000 */
[----:B------:R-:W-:Y:S04]  /*37d0*/  LDS R15, [R14] ;  /* 0x000000000e0f7984 */ /* 0x000fe80000000800 */
[----:B------:R-:W0:Y:S02]  /*37e0*/  LDS R16, [R14+0x4] ;  /* 0x000004000e107984 */ /* 0x000e240000000800 */
[----:B0-----:R-:W-:-:S04]  /*37f0*/  FADD R16, -R15, R16 ;  /* 0x000000100f107221 */ /* 0x001fc80000000100 */
[----:B------:R-:W-:-:S04]  /*3800*/  FFMA R0, R0, R16, R15 ;  /* 0x0000001000007223 */ /* 0x000fc8000000000f */
[----:B--2---:R-:W-:-:S07]  /*3810*/  FFMA R17, R0, R12, R17 ;  /* 0x0000000c00117223 */ /* 0x004fce0000000011 */
.L_x_46:
[----:B------:R-:W-:Y:S05]  /*3820*/  BSYNC.RECONVERGENT B3 ;  /* 0x0000000000037941 */ /* 0x000fea0003800200 */
.L_x_45:
[----:B------:R-:W-:-:S07]  /*3830*/  FFMA R8, R11, R17, R8 ;  /* 0x000000110b087223 */ /* 0x000fce0000000008 */
.L_x_22:
[----:B------:R-:W-:Y:S05]  /*3840*/  BSYNC.RECONVERGENT B2 ;  /* 0x0000000000027941 */ /* 0x000fea0003800200 */
.L_x_21:
[----:B------:R-:W0:Y:S01]  /*3850*/  LDCU UR5, c[0x0][0x394] ;  /* 0x00007280ff0577ac */ /* 0x000e220008000800 */
[----:B------:R-:W-:-:S05]  /*3860*/  VIADD R9, R9, 0x1 ;  /* 0x0000000109097836 */ /* 0x000fca0000000000 */
[----:B0-----:R-:W-:-:S13]  /*3870*/  ISETP.NE.AND P0, PT, R9, UR5, PT ;  /* 0x0000000509007c0c */ /* 0x001fda000bf05270 */
[----:B------:R-:W-:Y:S05]  /*3880*/  @P0 BRA `(.L_x_66) ;  /* 0xffffffd800780947 */ /* 0x000fea000383ffff */
[----:B------:R-:W0:Y:S01]  /*3890*/  LDC.64 R6, c[0x0][0x380] ;  /* 0x0000e000ff067b82 */ /* 0x000e220000000a00 */
[----:B------:R-:W1:Y:S07]  /*38a0*/  LDCU UR5, c[0x0][0x3d0] ;  /* 0x00007a00ff0577ac */ /* 0x000e6e0008000800 */
[----:B------:R-:W2:Y:S01]  /*38b0*/  LDC.64 R12, c[0x0][0x388] ;  /* 0x0000e200ff0c7b82 */ /* 0x000ea20000000a00 */
[----:B0-----:R-:W-:-:S05]  /*38c0*/  IMAD.WIDE R6, R4, 0x4, R6 ;  /* 0x0000000404067825 */ /* 0x001fca00078e0206 */
[----:B------:R0:W-:Y:S01]  /*38d0*/  STG.E desc[UR8][R6.64], R10 ;  /* 0x0000000a06007986 */ /* 0x0001e2000c101908 */
[----:B--2---:R-:W-:Y:S01]  /*38e0*/  IMAD.WIDE R12, R4, 0x4, R12 ;  /* 0x00000004040c7825 */ /* 0x004fe200078e020c */
[----:B------:R-:W-:-:S04]  /*38f0*/  IADD3 R4, PT, PT, R5, R4, RZ ;  /* 0x0000000405047210 */ /* 0x000fc80007ffe0ff */
[----:B------:R0:W-:Y:S01]  /*3900*/  STG.E desc[UR8][R12.64], R8 ;  /* 0x000000080c007986 */ /* 0x0001e2000c101908 */
[----:B-1----:R-:W-:-:S13]  /*3910*/  ISETP.GE.AND P0, PT, R4, UR5, PT ;  /* 0x0000000504007c0c */ /* 0x002fda000bf06270 */
[----:B0-----:R-:W-:Y:S05]  /*3920*/  @!P0 BRA `(.L_x_67) ;  /* 0xffffffd8000c8947 */ /* 0x001fea000383ffff */
[----:B------:R-:W-:Y:S05]  /*3930*/  EXIT ;  /* 0x000000000000794d */ /* 0x000fea0003800000 */
        .weak           $__internal_0_$__cuda_sm20_div_rn_f64_full
        .type           $__internal_0_$__cuda_sm20_div_rn_f64_full,@function
        .size           $__internal_0_$__cuda_sm20_div_rn_f64_full,($__internal_1_$__cuda_sm20_rcp_rn_f32_slowpath - $__internal_0_$__cuda_sm20_div_rn_f64_full)
$__internal_0_$__cuda_sm20_div_rn_f64_full:
[----:B------:R-:W-:Y:S02]  /*3940*/  HFMA2 R9, -RZ, RZ, 1.9990234375, 2 ;  /* 0x3fff4000ff097431 */ /* 0x000fe400000001ff */
[----:B------:R-:W-:Y:S01]  /*3950*/  IMAD.MOV.U32 R8, RZ, RZ, 0x0 ;  /* 0x00000000ff087424 */ /* 0x000fe200078e00ff */
[----:B------:R-:W-:Y:S01]  /*3960*/  MOV R2, R16 ;  /* 0x0000001000027202 */ /* 0x000fe20000000f00 */
[----:B------:R-:W-:Y:S01]  /*3970*/  IMAD.MOV.U32 R12, RZ, RZ, 0x1 ;  /* 0x00000001ff0c7424 */ /* 0x000fe200078e00ff */
[----:B------:R-:W-:Y:S01]  /*3980*/  MOV R23, 0x40800000 ;  /* 0x4080000000177802 */ /* 0x000fe20000000f00 */
[----:B------:R-:W-:Y:S01]  /*3990*/  IMAD.MOV.U32 R3, RZ, RZ, R17 ;  /* 0x000000ffff037224 */ /* 0x000fe200078e0011 */
[----:B------:R-:W0:Y:S01]  /*39a0*/  MUFU.RCP64H R13, R9 ;  /* 0x00000009000d7308 */ /* 0x000e220000001800 */
[----:B------:R-:W-:Y:S01]  /*39b0*/  MOV R17, 0x1ca00000 ;  /* 0x1ca0000000117802 */ /* 0x000fe20000000f00 */
[----:B------:R-:W-:Y:S01]  /*39c0*/  BSSY.RECONVERGENT B1, `(.L_x_68) ;  /* 0x0000045000017945 */ /* 0x000fe20003800200 */
[----:B------:R-:W-:-:S02]  /*39d0*/  IADD3 R25, PT, PT, R23, -0x1, RZ ;  /* 0xffffffff17197810 */ /* 0x000fc40007ffe0ff */
[C---:B------:R-:W-:Y:S02]  /*39e0*/  FSETP.GEU.AND P1, PT, |R3|.reuse, 1.469367938527859385e-39, PT ;  /* 0x001000000300780b */ /* 0x040fe40003f2e200 */
[----:B------:R-:W-:-:S04]  /*39f0*/  LOP3.LUT R16, R3, 0x7ff00000, RZ, 0xc0, !PT ;  /* 0x7ff0000003107812 */ /* 0x000fc800078ec0ff */
[----:B------:R-:W-:Y:S01]  /*3a00*/  ISETP.GE.U32.AND P0, PT, R16, 0x40800000, PT ;  /* 0x408000001000780c */ /* 0x000fe20003f06070 */
[----:B------:R-:W-:-:S03]  /*3a10*/  IMAD.MOV.U32 R22, RZ, RZ, R16 ;  /* 0x000000ffff167224 */ /* 0x000fc600078e0010 */
[----:B------:R-:W-:Y:S01]  /*3a20*/  SEL R17, R17, 0x63400000, !P0 ;  /* 0x6340000011117807 */ /* 0x000fe20004000000 */
[----:B0-----:R-:W-:-:S08]  /*3a30*/  DFMA R14, R12, -R8, 1 ;  /* 0x3ff000000c0e742b */ /* 0x001fd00000000808 */
[----:B------:R-:W-:-:S08]  /*3a40*/  DFMA R14, R14, R14, R14 ;  /* 0x0000000e0e0e722b */ /* 0x000fd0000000000e */
[----:B------:R-:W-:Y:S01]  /*3a50*/  DFMA R18, R12, R14, R12 ;  /* 0x0000000e0c12722b */ /* 0x000fe2000000000c */
[C-C-:B------:R-:W-:Y:S01]  /*3a60*/  @!P1 LOP3.LUT R14, R17.reuse, 0x80000000, R3.reuse, 0xf8, !PT ;  /* 0x80000000110e9812 */ /* 0x140fe200078ef803 */
[----:B------:R-:W-:Y:S01]  /*3a70*/  IMAD.MOV.U32 R12, RZ, RZ, R2 ;  /* 0x000000ffff0c7224 */ /* 0x000fe200078e0002 */
[----:B------:R-:W-:Y:S02]  /*3a80*/  LOP3.LUT R13, R17, 0x800fffff, R3, 0xf8, !PT ;  /* 0x800fffff110d7812 */ /* 0x000fe400078ef803 */
[----:B------:R-:W-:Y:S02]  /*3a90*/  @!P1 LOP3.LUT R15, R14, 0x100000, RZ, 0xfc, !PT ;  /* 0x001000000e0f9812 */ /* 0x000fe400078efcff */
[----:B------:R-:W-:Y:S01]  /*3aa0*/  @!P1 MOV R14, RZ ;  /* 0x000000ff000e9202 */ /* 0x000fe20000000f00 */
[----:B------:R-:W-:-:S05]  /*3ab0*/  DFMA R20, R18, -R8, 1 ;  /* 0x3ff000001214742b */ /* 0x000fca0000000808 */
[----:B------:R-:W-:-:S03]  /*3ac0*/  @!P1 DFMA R12, R12, 2, -R14 ;  /* 0x400000000c0c982b */ /* 0x000fc6000000080e */
[----:B------:R-:W-:-:S07]  /*3ad0*/  DFMA R14, R18, R20, R18 ;  /* 0x00000014120e722b */ /* 0x000fce0000000012 */
[----:B------:R-:W-:Y:S01]  /*3ae0*/  @!P1 LOP3.LUT R22, R13, 0x7ff00000, RZ, 0xc0, !PT ;  /* 0x7ff000000d169812 */ /* 0x000fe200078ec0ff */
[----:B------:R-:W-:-:S04]  /*3af0*/  DMUL R20, R14, R12 ;  /* 0x0000000c0e147228 */ /* 0x000fc80000000000 */
[----:B------:R-:W-:-:S04]  /*3b00*/  VIADD R24, R22, 0xffffffff ;  /* 0xffffffff16187836 */ /* 0x000fc80000000000 */
[----:B------:R-:W-:Y:S01]  /*3b10*/  DFMA R18, R20, -R8, R12 ;  /* 0x800000081412722b */ /* 0x000fe2000000000c */
[----:B------:R-:W-:-:S04]  /*3b20*/  ISETP.GT.U32.AND P0, PT, R24, 0x7feffffe, PT ;  /* 0x7feffffe1800780c */ /* 0x000fc80003f04070 */
[----:B------:R-:W-:-:S03]  /*3b30*/  ISETP.GT.U32.OR P0, PT, R25, 0x7feffffe, P0 ;  /* 0x7feffffe1900780c */ /* 0x000fc60000704470 */
[----:B------:R-:W-:-:S10]  /*3b40*/  DFMA R14, R14, R18, R20 ;  /* 0x000000120e0e722b */ /* 0x000fd40000000014 */
[----:B------:R-:W-:Y:S05]  /*3b50*/  @P0 BRA `(.L_x_69) ;  /* 0x0000000000680947 */ /* 0x000fea0003800000 */
[----:B------:R-:W-:Y:S01]  /*3b60*/  IMAD.MOV.U32 R3, RZ, RZ, 0x40800000 ;  /* 0x40800000ff037424 */ /* 0x000fe200078e00ff */
[----:B------:R-:W-:-:S04]  /*3b70*/  MOV R2, RZ ;  /* 0x000000ff00027202 */ /* 0x000fc80000000f00 */
[----:B------:R-:W-:-:S04]  /*3b80*/  VIADDMNMX R16, R16, -R3, 0xb9600000, !PT ;  /* 0xb960000010107446 */ /* 0x000fc80007800903 */
[----:B------:R-:W-:-:S04]  /*3b90*/  VIMNMX R16, PT, PT, R16, 0x46a00000, PT ;  /* 0x46a0000010107848 */ /* 0x000fc80003fe0100 */
[----:B------:R-:W-:-:S05]  /*3ba0*/  IADD3 R18, PT, PT, -R17, R16, RZ ;  /* 0x0000001011127210 */ /* 0x000fca0007ffe1ff */
[----:B------:R-:W-:-:S06]  /*3bb0*/  VIADD R3, R18, 0x7fe00000 ;  /* 0x7fe0000012037836 */ /* 0x000fcc0000000000 */
[----:B------:R-:W-:-:S10]  /*3bc0*/  DMUL R16, R14, R2 ;  /* 0x000000020e107228 */ /* 0x000fd40000000000 */
[----:B------:R-:W-:-:S13]  /*3bd0*/  FSETP.GTU.AND P0, PT, |R17|, 1.469367938527859385e-39, PT ;  /* 0x001000001100780b */ /* 0x000fda0003f0c200 */
[----:B------:R-:W-:Y:S05]  /*3be0*/  @P0 BRA `(.L_x_70) ;  /* 0x0000000000880947 */ /* 0x000fea0003800000 */
[----:B------:R-:W-:-:S10]  /*3bf0*/  DFMA R8, R14, -R8, R12 ;  /* 0x800000080e08722b */ /* 0x000fd4000000000c */
[C---:B------:R-:W-:Y:S02]  /*3c00*/  FSETP.NEU.AND P0, PT, R9.reuse, RZ, PT ;  /* 0x000000ff0900720b */ /* 0x040fe40003f0d000 */
[----:B------:R-:W-:-:S04]  /*3c10*/  LOP3.LUT R2, R9, 0x408f4000, RZ, 0x3c, !PT ;  /* 0x408f400009027812 */ /* 0x000fc800078e3cff */
[----:B------:R-:W-:Y:S01]  /*3c20*/  LOP3.LUT R13, R2, 0x80000000, RZ, 0xc0, !PT ;  /* 0x80000000020d7812 */ /* 0x000fe200078ec0ff */
[----:B------:R-:W-:-:S03]  /*3c30*/  IMAD.MOV.U32 R2, RZ, RZ, RZ ;  /* 0x000000ffff027224 */ /* 0x000fc600078e00ff */
[----:B------:R-:W-:-:S03]  /*3c40*/  LOP3.LUT R3, R13, R3, RZ, 0xfc, !PT ;  /* 0x000000030d037212 */ /* 0x000fc600078efcff */
[----:B------:R-:W-:Y:S05]  /*3c50*/  @!P0 BRA `(.L_x_70) ;  /* 0x00000000006c8947 */ /* 0x000fea0003800000 */
[----:B------:R-:W-:Y:S01]  /*3c60*/  IADD3 R9, PT, PT, -R18, RZ, RZ ;  /* 0x000000ff12097210 */ /* 0x000fe20007ffe1ff */
[----:B------:R-:W-:Y:S01]  /*3c70*/  IMAD.MOV.U32 R8, RZ, RZ, RZ ;  /* 0x000000ffff087224 */ /* 0x000fe200078e00ff */
[----:B------:R-:W-:-:S05]  /*3c80*/  DMUL.RP R2, R14, R2 ;  /* 0x000000020e027228 */ /* 0x000fca0000008000 */
[----:B------:R-:W-:-:S05]  /*3c90*/  DFMA R8, R16, -R8, R14 ;  /* 0x800000081008722b */ /* 0x000fca000000000e */
[----:B------:R-:W-:Y:S02]  /*3ca0*/  LOP3.LUT R13, R3, R13, RZ, 0x3c, !PT ;  /* 0x0000000d030d7212 */ /* 0x000fe400078e3cff */
[----:B------:R-:W-:-:S04]  /*3cb0*/  IADD3 R8, PT, PT, -R18, -0x43300000, RZ ;  /* 0xbcd0000012087810 */ /* 0x000fc80007ffe1ff */
[----:B------:R-:W-:-:S04]  /*3cc0*/  FSETP.NEU.AND P0, PT, |R9|, R8, PT ;  /* 0x000000080900720b */ /* 0x000fc80003f0d200 */
[----:B------:R-:W-:Y:S02]  /*3cd0*/  FSEL R16, R2, R16, !P0 ;  /* 0x0000001002107208 */ /* 0x000fe40004000000 */
[----:B------:R-:W-:Y:S01]  /*3ce0*/  FSEL R17, R13, R17, !P0 ;  /* 0x000000110d117208 */ /* 0x000fe20004000000 */
[----:B------:R-:W-:Y:S06]  /*3cf0*/  BRA `(.L_x_70) ;  /* 0x0000000000447947 */ /* 0x000fec0003800000 */
.L_x_69:
[----:B------:R-:W-:-:S14]  /*3d00*/  DSETP.NAN.AND P0, PT, R2, R2, PT ;  /* 0x000000020200722a */ /* 0x000fdc0003f08000 */
[----:B------:R-:W-:Y:S05]  /*3d10*/  @P0 BRA `(.L_x_71) ;  /* 0x0000000000340947 */ /* 0x000fea0003800000 */
[----:B------:R-:W-:Y:S01]  /*3d20*/  ISETP.NE.AND P0, PT, R22, R23, PT ;  /* 0x000000171600720c */ /* 0x000fe20003f05270 */
[----:B------:R-:W-:Y:S01]  /*3d30*/  IMAD.MOV.U32 R17, RZ, RZ, -0x80000 ;  /* 0xfff80000ff117424 */ /* 0x000fe200078e00ff */
[----:B------:R-:W-:-:S11]  /*3d40*/  MOV R16, 0x0 ;  /* 0x0000000000107802 */ /* 0x000fd60000000f00 */
[----:B------:R-:W-:Y:S05]  /*3d50*/  @!P0 BRA `(.L_x_70) ;  /* 0x00000000002c8947 */ /* 0x000fea0003800000 */
[----:B------:R-:W-:Y:S02]  /*3d60*/  ISETP.NE.AND P0, PT, R22, 0x7ff00000, PT ;  /* 0x7ff000001600780c */ /* 0x000fe40003f05270 */
[----:B------:R-:W-:Y:S02]  /*3d70*/  LOP3.LUT R2, R3, 0x408f4000, RZ, 0x3c, !PT ;  /* 0x408f400003027812 */ /* 0x000fe400078e3cff */
[----:B------:R-:W-:Y:S02]  /*3d80*/  ISETP.EQ.OR P0, PT, R23, RZ, !P0 ;  /* 0x000000ff1700720c */ /* 0x000fe40004702670 */
[----:B------:R-:W-:-:S11]  /*3d90*/  LOP3.LUT R17, R2, 0x80000000, RZ, 0xc0, !PT ;  /* 0x8000000002117812 */ /* 0x000fd600078ec0ff */
[----:B------:R-:W-:Y:S02]  /*3da0*/  @P0 LOP3.LUT R2, R17, 0x7ff00000, RZ, 0xfc, !PT ;  /* 0x7ff0000011020812 */ /* 0x000fe400078efcff */
[----:B------:R-:W-:Y:S01]  /*3db0*/  @!P0 MOV R16, RZ ;  /* 0x000000ff00108202 */ /* 0x000fe20000000f00 */
[----:B------:R-:W-:Y:S01]  /*3dc0*/  @P0 IMAD.MOV.U32 R16, RZ, RZ, RZ ;  /* 0x000000ffff100224 */ /* 0x000fe200078e00ff */
[----:B------:R-:W-:Y:S01]  /*3dd0*/  @P0 MOV R17, R2 ;  /* 0x0000000200110202 */ /* 0x000fe20000000f00 */
[----:B------:R-:W-:Y:S06]  /*3de0*/  BRA `(.L_x_70) ;  /* 0x0000000000087947 */ /* 0x000fec0003800000 */
.L_x_71:
[----:B------:R-:W-:Y:S01]  /*3df0*/  LOP3.LUT R17, R3, 0x80000, RZ, 0xfc, !PT ;  /* 0x0008000003117812 */ /* 0x000fe200078efcff */
[----:B------:R-:W-:-:S07]  /*3e00*/  IMAD.MOV.U32 R16, RZ, RZ, R2 ;  /* 0x000000ffff107224 */ /* 0x000fce00078e0002 */
.L_x_70:
[----:B------:R-:W-:Y:S05]  /*3e10*/  BSYNC.RECONVERGENT B1 ;  /* 0x0000000000017941 */ /* 0x000fea0003800200 */
.L_x_68:
[----:B------:R-:W-:Y:S01]  /*3e20*/  MOV R2, R0 ;  /* 0x0000000000027202 */ /* 0x000fe20000000f00 */
[----:B------:R-:W-:-:S04]  /*3e30*/  IMAD.MOV.U32 R3, RZ, RZ, 0x0 ;  /* 0x00000000ff037424 */ /* 0x000fc800078e00ff */
[----:B------:R-:W-:Y:S05]  /*3e40*/  RET.REL.NODEC R2 `(_Z25gpu_tfm_lanczos2_arb_2dlyPfS_iiPKfS1_PKiS3_S1_S1_S1_iiiiS1_S1_S1_f) ;  /* 0xffffffc0026c7950 */ /* 0x000fea0003c3ffff */
        .weak           $__internal_1_$__cuda_sm20_rcp_rn_f32_slowpath
        .type           $__internal_1_$__cuda_sm20_rcp_rn_f32_slowpath,@function
        .size           $__internal_1_$__cuda_sm20_rcp_rn_f32_slowpath,($__internal_2_$__cuda_sm3x_div_rn_noftz_f32_slowpath - $__internal_1_$__cuda_sm20_rcp_rn_f32_slowpath)
$__internal_1_$__cuda_sm20_rcp_rn_f32_slowpath:
[----:B------:R-:W-:Y:S01]  /*3e50*/  SHF.L.U32 R2, R0, 0x1, RZ ;  /* 0x0000000100027819 */ /* 0x000fe200000006ff */
[----:B------:R-:W-:Y:S03]  /*3e60*/  BSSY.RECONVERGENT B0, `(.L_x_72) ;  /* 0x0000030000007945 */ /* 0x000fe60003800200 */
[----:B------:R-:W-:-:S04]  /*3e70*/  SHF.R.U32.HI R2, RZ, 0x18, R2 ;  /* 0x00000018ff027819 */ /* 0x000fc80000011602 */
[----:B------:R-:W-:-:S13]  /*3e80*/  ISETP.NE.U32.AND P0, PT, R2, RZ, PT ;  /* 0x000000ff0200720c */ /* 0x000fda0003f05070 */
[----:B------:R-:W-:Y:S05]  /*3e90*/  @P0 BRA `(.L_x_73) ;  /* 0x0000000000280947 */ /* 0x000fea0003800000 */
[----:B------:R-:W-:-:S05]  /*3ea0*/  IMAD.SHL.U32 R2, R0, 0x2, RZ ;  /* 0x0000000200027824 */ /* 0x000fca00078e00ff */
[----:B------:R-:W-:-:S13]  /*3eb0*/  ISETP.NE.AND P0, PT, R2, RZ, PT ;  /* 0x000000ff0200720c */ /* 0x000fda0003f05270 */
[----:B------:R-:W-:Y:S01]  /*3ec0*/  @P0 FFMA R8, R0, 1.84467440737095516160e+19, RZ ;  /* 0x5f80000000080823 */ /* 0x000fe200000000ff */
[----:B------:R-:W-:Y:S08]  /*3ed0*/  @!P0 MUFU.RCP R7, R0 ;  /* 0x0000000000078308 */ /* 0x000ff00000001000 */
[----:B------:R-:W0:Y:S02]  /*3ee0*/  @P0 MUFU.RCP R9, R8 ;  /* 0x0000000800090308 */ /* 0x000e240000001000 */
[----:B0-----:R-:W-:-:S04]  /*3ef0*/  @P0 FFMA R2, R8, R9, -1 ;  /* 0xbf80000008020423 */ /* 0x001fc80000000009 */
[----:B------:R-:W-:-:S04]  /*3f00*/  @P0 FADD.FTZ R2, -R2, -RZ ;  /* 0x800000ff02020221 */ /* 0x000fc80000010100 */
[----:B------:R-:W-:-:S04]  /*3f10*/  @P0 FFMA R2, R9, R2, R9 ;  /* 0x0000000209020223 */ /* 0x000fc80000000009 */
[----:B------:R-:W-:Y:S01]  /*3f20*/  @P0 FFMA R7, R2, 1.84467440737095516160e+19, RZ ;  /* 0x5f80000002070823 */ /* 0x000fe200000000ff */
[----:B------:R-:W-:Y:S06]  /*3f30*/  BRA `(.L_x_74) ;  /* 0x0000000000887947 */ /* 0x000fec0003800000 */
.L_x_73:
[----:B------:R-:W-:-:S04]  /*3f40*/  IADD3 R7, PT, PT, R2, -0xfd, RZ ;  /* 0xffffff0302077810 */ /* 0x000fc80007ffe0ff */
[----:B------:R-:W-:-:S13]  /*3f50*/  ISETP.GT.U32.AND P0, PT, R7, 0x1, PT ;  /* 0x000000010700780c */ /* 0x000fda0003f04070 */
[----:B------:R-:W-:Y:S05]  /*3f60*/  @P0 BRA `(.L_x_75) ;  /* 0x0000000000780947 */ /* 0x000fea0003800000 */
[----:B------:R-:W-:Y:S01]  /*3f70*/  LOP3.LUT R8, R0, 0x7fffff, RZ, 0xc0, !PT ;  /* 0x007fffff00087812 */ /* 0x000fe200078ec0ff */
[----:B------:R-:W-:-:S03]  /*3f80*/  IMAD.MOV.U32 R14, RZ, RZ, 0x3 ;  /* 0x00000003ff0e7424 */ /* 0x000fc600078e00ff */
[----:B------:R-:W-:Y:S02]  /*3f90*/  LOP3.LUT R8, R8, 0x3f800000, RZ, 0xfc, !PT ;  /* 0x3f80000008087812 */ /* 0x000fe400078efcff */
[----:B------:R-:W-:Y:S02]  /*3fa0*/  SHF.L.U32 R13, R14, R7, RZ ;  /* 0x000000070e0d7219 */ /* 0x000fe400000006ff */
[----:B------:R-:W0:Y:S02]  /*3fb0*/  MUFU.RCP R9, R8 ;  /* 0x0000000800097308 */ /* 0x000e240000001000 */
[----:B0-----:R-:W-:-:S04]  /*3fc0*/  FFMA R10, R8, R9, -1 ;  /* 0xbf800000080a7423 */ /* 0x001fc80000000009 */
[----:B------:R-:W-:-:S04]  /*3fd0*/  FADD.FTZ R10, -R10, -RZ ;  /* 0x800000ff0a0a7221 */ /* 0x000fc80000010100 */
[CCC-:B------:R-:W-:Y:S01]  /*3fe0*/  FFMA.RM R11, R9.reuse, R10.reuse, R9.reuse ;  /* 0x0000000a090b7223 */ /* 0x1c0fe20000004009 */
[----:B------:R-:W-:-:S04]  /*3ff0*/  FFMA.RP R10, R9, R10, R9 ;  /* 0x0000000a090a7223 */ /* 0x000fc80000008009 */
[C---:B------:R-:W-:Y:S02]  /*4000*/  LOP3.LUT R9, R11.reuse, 0x7fffff, RZ, 0xc0, !PT ;  /* 0x007fffff0b097812 */ /* 0x040fe400078ec0ff */
[----:B------:R-:W-:Y:S02]  /*4010*/  FSETP.NEU.FTZ.AND P0, PT, R11, R10, PT ;  /* 0x0000000a0b00720b */ /* 0x000fe40003f1d000 */
[----:B------:R-:W-:Y:S02]  /*4020*/  LOP3.LUT R10, R9, 0x800000, RZ, 0xfc, !PT ;  /* 0x00800000090a7812 */ /* 0x000fe400078efcff */
[----:B------:R-:W-:Y:S02]  /*4030*/  SEL R9, RZ, 0xffffffff, !P0 ;  /* 0xffffffffff097807 */ /* 0x000fe40004000000 */
[----:B------:R-:W-:Y:S02]  /*4040*/  LOP3.LUT R8, R13, R10, RZ, 0xc0, !PT ;  /* 0x0000000a0d087212 */ /* 0x000fe400078ec0ff */
[----:B------:R-:W-:-:S02]  /*4050*/  IADD3 R9, PT, PT, -R9, RZ, RZ ;  /* 0x000000ff09097210 */ /* 0x000fc40007ffe1ff */
[-C--:B------:R-:W-:Y:S02]  /*4060*/  SHF.R.U32.HI R8, RZ, R7.reuse, R8 ;  /* 0x00000007ff087219 */ /* 0x080fe40000011608 */
[----:B------:R-:W-:Y:S02]  /*4070*/  LOP3.LUT P1, RZ, R9, R7, R10, 0xf8, !PT ;  /* 0x0000000709ff7212 */ /* 0x000fe4000782f80a */
[C---:B------:R-:W-:Y:S02]  /*4080*/  LOP3.LUT P0, RZ, R8.reuse, 0x1, RZ, 0xc0, !PT ;  /* 0x0000000108ff7812 */ /* 0x040fe4000780c0ff */
[----:B------:R-:W-:-:S04]  /*4090*/  LOP3.LUT P2, RZ, R8, 0x2, RZ, 0xc0, !PT ;  /* 0x0000000208ff7812 */ /* 0x000fc8000784c0ff */
[----:B------:R-:W-:Y:S02]  /*40a0*/  PLOP3.LUT P0, PT, P0, P1, P2, 0xe0, 0x0 ;  /* 0x000000000000781c */ /* 0x000fe40000703c20 */
[----:B------:R-:W-:Y:S02]  /*40b0*/  LOP3.LUT P1, RZ, R0, 0x7fffff, RZ, 0xc0, !PT ;  /* 0x007fffff00ff7812 */ /* 0x000fe4000782c0ff */
[----:B------:R-:W-:-:S05]  /*40c0*/  SEL R7, RZ, 0x1, !P0 ;  /* 0x00000001ff077807 */ /* 0x000fca0004000000 */
[----:B------:R-:W-:-:S05]  /*40d0*/  IMAD.MOV R7, RZ, RZ, -R7 ;  /* 0x000000ffff077224 */ /* 0x000fca00078e0a07 */
[----:B------:R-:W-:Y:S02]  /*40e0*/  ISETP.GE.AND P0, PT, R7, RZ, PT ;  /* 0x000000ff0700720c */ /* 0x000fe40003f06270 */
[----:B------:R-:W-:-:S04]  /*40f0*/  IADD3 R7, PT, PT, R2, -0xfc, RZ ;  /* 0xffffff0402077810 */ /* 0x000fc80007ffe0ff */
[----:B------:R-:W-:-:S07]  /*4100*/  SHF.R.U32.HI R7, RZ, R7, R10 ;  /* 0x00000007ff077219 */ /* 0x000fce000001160a */
[----:B------:R-:W-:-:S05]  /*4110*/  @!P0 VIADD R7, R7, 0x1 ;  /* 0x0000000107078836 */ /* 0x000fca0000000000 */
[----:B------:R-:W-:-:S04]  /*4120*/  @!P1 SHF.L.U32 R7, R7, 0x1, RZ ;  /* 0x0000000107079819 */ /* 0x000fc800000006ff */
[----:B------:R-:W-:Y:S01]  /*4130*/  LOP3.LUT R7, R7, 0x80000000, R0, 0xf8, !PT ;  /* 0x8000000007077812 */ /* 0x000fe200078ef800 */
[----:B------:R-:W-:Y:S06]  /*4140*/  BRA `(.L_x_74) ;  /* 0x0000000000047947 */ /* 0x000fec0003800000 */
.L_x_75:
[----:B------:R0:W1:Y:S02]  /*4150*/  MUFU.RCP R7, R0 ;  /* 0x0000000000077308 */ /* 0x0000640000001000 */
.L_x_74:
[----:B------:R-:W-:Y:S05]  /*4160*/  BSYNC.RECONVERGENT B0 ;  /* 0x0000000000007941 */ /* 0x000fea0003800200 */
.L_x_72:
[----:B------:R-:W-:Y:S02]  /*4170*/  HFMA2 R9, -RZ, RZ, 0, 0 ;  /* 0x00000000ff097431 */ /* 0x000fe400000001ff */
[----:B------:R-:W-:-:S04]  /*4180*/  IMAD.MOV.U32 R8, RZ, RZ, R12 ;  /* 0x000000ffff087224 */ /* 0x000fc800078e000c */
[----:B01----:R-:W-:Y:S05]  /*4190*/  RET.REL.NODEC R8 `(_Z25gpu_tfm_lanczos2_arb_2dlyPfS_iiPKfS1_PKiS3_S1_S1_S1_iiiiS1_S1_S1_f) ;  /* 0xffffffbc08987950 */ /* 0x003fea0003c3ffff */
        .weak           $__internal_2_$__cuda_sm3x_div_rn_noftz_f32_slowpath
        .type           $__internal_2_$__cuda_sm3x_div_rn_noftz_f32_slowpath,@function
        .size           $__internal_2_$__cuda_sm3x_div_rn_noftz_f32_slowpath,(.L_x_90 - $__internal_2_$__cuda_sm3x_div_rn_noftz_f32_slowpath)
$__internal_2_$__cuda_sm3x_div_rn_noftz_f32_slowpath:
[--C-:B------:R-:W-:Y:S01]  /*41a0*/  SHF.R.U32.HI R21, RZ, 0x17, R3.reuse ;  /* 0x00000017ff157819 */ /* 0x100fe20000011603 */
[----:B------:R-:W-:Y:S01]  /*41b0*/  BSSY.RECONVERGENT B0, `(.L_x_76) ;  /* 0x0000063000007945 */ /* 0x000fe20003800200 */
[----:B------:R-:W-:Y:S01]  /*41c0*/  SHF.R.U32.HI R25, RZ, 0x17, R0 ;  /* 0x00000017ff197819 */ /* 0x000fe20000011600 */
[----:B------:R-:W-:Y:S01]  /*41d0*/  IMAD.MOV.U32 R29, RZ, RZ, R3 ;  /* 0x000000ffff1d7224 */ /* 0x000fe200078e0003 */
[----:B------:R-:W-:Y:S02]  /*41e0*/  LOP3.LUT R21, R21, 0xff, RZ, 0xc0, !PT ;  /* 0x000000ff15157812 */ /* 0x000fe400078ec0ff */
[----:B------:R-:W-:-:S03]  /*41f0*/  LOP3.LUT R25, R25, 0xff, RZ, 0xc0, !PT ;  /* 0x000000ff19197812 */ /* 0x000fc600078ec0ff */
[----:B------:R-:W-:Y:S01]  /*4200*/  VIADD R27, R21, 0xffffffff ;  /* 0xffffffff151b7836 */ /* 0x000fe20000000000 */
[----:B------:R-:W-:-:S04]  /*4210*/  IADD3 R28, PT, PT, R25, -0x1, RZ ;  /* 0xffffffff191c7810 */ /* 0x000fc80007ffe0ff */
[----:B------:R-:W-:-:S04]  /*4220*/  ISETP.GT.U32.AND P1, PT, R27, 0xfd, PT ;  /* 0x000000fd1b00780c */ /* 0x000fc80003f24070 */
[----:B------:R-:W-:-:S13]  /*4230*/  ISETP.GT.U32.OR P1, PT, R28, 0xfd, P1 ;  /* 0x000000fd1c00780c */ /* 0x000fda0000f24470 */
[----:B------:R-:W-:Y:S01]  /*4240*/  @!P1 MOV R22, RZ ;  /* 0x000000ff00169202 */ /* 0x000fe20000000f00 */
[----:B------:R-:W-:Y:S06]  /*4250*/  @!P1 BRA `(.L_x_77) ;  /* 0x00000000005c9947 */ /* 0x000fec0003800000 */
[----:B------:R-:W-:Y:S02]  /*4260*/  FSETP.GTU.FTZ.AND P1, PT, |R0|, +INF , PT ;  /* 0x7f8000000000780b */ /* 0x000fe40003f3c200 */
[----:B------:R-:W-:-:S04]  /*4270*/  FSETP.GTU.FTZ.AND P2, PT, |R3|, +INF , PT ;  /* 0x7f8000000300780b */ /* 0x000fc80003f5c200 */
[----:B------:R-:W-:-:S13]  /*4280*/  PLOP3.LUT P1, PT, P1, P2, PT, 0xf8, 0x8f ;  /* 0x00000000008f781c */ /* 0x000fda0000f25f70 */
[----:B------:R-:W-:Y:S05]  /*4290*/  @P1 BRA `(.L_x_78) ;  /* 0x00000004004c1947 */ /* 0x000fea0003800000 */
[----:B------:R-:W-:-:S13]  /*42a0*/  LOP3.LUT P1, RZ, R29, 0x7fffffff, R0, 0xc8, !PT ;  /* 0x7fffffff1dff7812 */ /* 0x000fda000782c800 */
[----:B------:R-:W-:Y:S05]  /*42b0*/  @!P1 BRA `(.L_x_79) ;  /* 0x00000004003c9947 */ /* 0x000fea0003800000 */
[C---:B------:R-:W-:Y:S02]  /*42c0*/  FSETP.NEU.FTZ.AND P3, PT, |R0|.reuse, +INF , PT ;  /* 0x7f8000000000780b */ /* 0x040fe40003f7d200 */
[----:B------:R-:W-:Y:S02]  /*42d0*/  FSETP.NEU.FTZ.AND P2, PT, |R3|, +INF , PT ;  /* 0x7f8000000300780b */ /* 0x000fe40003f5d200 */
[----:B------:R-:W-:-:S11]  /*42e0*/  FSETP.NEU.FTZ.AND P1, PT, |R0|, +INF , PT ;  /* 0x7f8000000000780b */ /* 0x000fd60003f3d200 */
[----:B------:R-:W-:Y:S05]  /*42f0*/  @!P2 BRA !P3, `(.L_x_79) ;  /* 0x00000004002ca947 */ /* 0x000fea0005800000 */
[----:B------:R-:W-:-:S04]  /*4300*/  LOP3.LUT P3, RZ, R0, 0x7fffffff, RZ, 0xc0, !PT ;  /* 0x7fffffff00ff7812 */ /* 0x000fc8000786c0ff */
[----:B------:R-:W-:-:S13]  /*4310*/  PLOP3.LUT P2, PT, P2, P3, PT, 0x2f, 0xf2 ;  /* 0x0000000000f2781c */ /* 0x000fda0001746577 */
[----:B------:R-:W-:Y:S05]  /*4320*/  @P2 BRA `(.L_x_80) ;  /* 0x0000000400182947 */ /* 0x000fea0003800000 */
[----:B------:R-:W-:-:S04]  /*4330*/  LOP3.LUT P2, RZ, R29, 0x7fffffff, RZ, 0xc0, !PT ;  /* 0x7fffffff1dff7812 */ /* 0x000fc8000784c0ff */
[----:B------:R-:W-:-:S13]  /*4340*/  PLOP3.LUT P1, PT, P1, P2, PT, 0x2f, 0xf2 ;  /* 0x0000000000f2781c */ /* 0x000fda0000f24577 */
[----:B------:R-:W-:Y:S05]  /*4350*/  @P1 BRA `(.L_x_81) ;  /* 0x0000000400001947 */ /* 0x000fea0003800000 */
[----:B------:R-:W-:Y:S02]  /*4360*/  ISETP.GE.AND P1, PT, R28, RZ, PT ;  /* 0x000000ff1c00720c */ /* 0x000fe40003f26270 */
[----:B------:R-:W-:-:S11]  /*4370*/  ISETP.GE.AND P2, PT, R27, RZ, PT ;  /* 0x000000ff1b00720c */ /* 0x000fd60003f46270 */
[----:B------:R-:W-:Y:S01]  /*4380*/  @P1 IMAD.MOV.U32 R22, RZ, RZ, RZ ;  /* 0x000000ffff161224 */ /* 0x000fe200078e00ff */
[----:B------:R-:W-:Y:S01]  /*4390*/  @!P1 MOV R22, 0xffffffc0 ;  /* 0xffffffc000169802 */ /* 0x000fe20000000f00 */
[----:B------:R-:W-:Y:S01]  /*43a0*/  @!P1 FFMA R0, R0, 1.84467440737095516160e+19, RZ ;  /* 0x5f80000000009823 */ /* 0x000fe200000000ff */
[----:B------:R-:W-:-:S03]  /*43b0*/  @!P2 FFMA R29, R3, 1.84467440737095516160e+19, RZ ;  /* 0x5f800000031da823 */ /* 0x000fc600000000ff */
[----:B------:R-:W-:-:S07]  /*43c0*/  @!P2 VIADD R22, R22, 0x40 ;  /* 0x000000401616a836 */ /* 0x000fce0000000000 */
.L_x_77:
[----:B------:R-:W-:Y:S01]  /*43d0*/  LEA R28, R21, 0xc0800000, 0x17 ;  /* 0xc0800000151c7811 */ /* 0x000fe200078eb8ff */
[----:B------:R-:W-:Y:S01]  /*43e0*/  VIADD R25, R25, 0xffffff81 ;  /* 0xffffff8119197836 */ /* 0x000fe20000000000 */
[----:B------:R-:W-:Y:S02]  /*43f0*/  BSSY.RECONVERGENT B1, `(.L_x_82) ;  /* 0x0000035000017945 */ /* 0x000fe40003800200 */
[----:B------:R-:W-:Y:S01]  /*4400*/  IADD3 R31, PT, PT, -R28, R29, RZ ;  /* 0x0000001d1c1f7210 */ /* 0x000fe20007ffe1ff */
[C---:B------:R-:W-:Y:S01]  /*4410*/  IMAD R0, R25.reuse, -0x800000, R0 ;  /* 0xff80000019007824 */ /* 0x040fe200078e0200 */
[----:B------:R-:W-:Y:S02]  /*4420*/  IADD3 R25, PT, PT, R25, 0x7f, -R21 ;  /* 0x0000007f19197810 */ /* 0x000fe40007ffe815 */
[----:B------:R-:W0:Y:S01]  /*4430*/  MUFU.RCP R28, R31 ;  /* 0x0000001f001c7308 */ /* 0x000e220000001000 */
[----:B------:R-:W-:Y:S01]  /*4440*/  FADD.FTZ R27, -R31, -RZ ;  /* 0x800000ff1f1b7221 */ /* 0x000fe20000010100 */
[----:B------:R-:W-:-:S03]  /*4450*/  IADD3 R25, PT, PT, R25, R22, RZ ;  /* 0x0000001619197210 */ /* 0x000fc60007ffe0ff */
[----:B0-----:R-:W-:-:S04]  /*4460*/  FFMA R29, R28, R27, 1 ;  /* 0x3f8000001c1d7423 */ /* 0x001fc8000000001b */
[----:B------:R-:W-:-:S04]  /*4470*/  FFMA R29, R28, R29, R28 ;  /* 0x0000001d1c1d7223 */ /* 0x000fc8000000001c */
[----:B------:R-:W-:-:S04]  /*4480*/  FFMA R28, R0, R29, RZ ;  /* 0x0000001d001c7223 */ /* 0x000fc800000000ff */
[----:B------:R-:W-:-:S04]  /*4490*/  FFMA R30, R27, R28, R0 ;  /* 0x0000001c1b1e7223 */ /* 0x000fc80000000000 */
[----:B------:R-:W-:-:S04]  /*44a0*/  FFMA R30, R29, R30, R28 ;  /* 0x0000001e1d1e7223 */ /* 0x000fc8000000001c */
[----:B------:R-:W-:-:S04]  /*44b0*/  FFMA R27, R27, R30, R0 ;  /* 0x0000001e1b1b7223 */ /* 0x000fc80000000000 */
[----:B------:R-:W-:-:S05]  /*44c0*/  FFMA R0, R29, R27, R30 ;  /* 0x0000001b1d007223 */ /* 0x000fca000000001e */
[----:B------:R-:W-:-:S04]  /*44d0*/  SHF.R.U32.HI R21, RZ, 0x17, R0 ;  /* 0x00000017ff157819 */ /* 0x000fc80000011600 */
[----:B------:R-:W-:-:S05]  /*44e0*/  LOP3.LUT R22, R21, 0xff, RZ, 0xc0, !PT ;  /* 0x000000ff15167812 */ /* 0x000fca00078ec0ff */
[----:B------:R-:W-:-:S05]  /*44f0*/  IMAD.IADD R21, R22, 0x1, R25 ;  /* 0x0000000116157824 */ /* 0x000fca00078e0219 */
[----:B------:R-:W-:-:S04]  /*4500*/  IADD3 R22, PT, PT, R21, -0x1, RZ ;  /* 0xffffffff15167810 */ /* 0x000fc80007ffe0ff */
[----:B------:R-:W-:-:S13]  /*4510*/  ISETP.GE.U32.AND P1, PT, R22, 0xfe, PT ;  /* 0x000000fe1600780c */ /* 0x000fda0003f26070 */
[----:B------:R-:W-:Y:S05]  /*4520*/  @!P1 BRA `(.L_x_83) ;  /* 0x0000000000809947 */ /* 0x000fea0003800000 */
[----:B------:R-:W-:-:S13]  /*4530*/  ISETP.GT.AND P1, PT, R21, 0xfe, PT ;  /* 0x000000fe1500780c */ /* 0x000fda0003f24270 */
[----:B------:R-:W-:Y:S05]  /*4540*/  @P1 BRA `(.L_x_84) ;  /* 0x00000000006c1947 */ /* 0x000fea0003800000 */
[----:B------:R-:W-:-:S13]  /*4550*/  ISETP.GE.AND P1, PT, R21, 0x1, PT ;  /* 0x000000011500780c */ /* 0x000fda0003f26270 */
[----:B------:R-:W-:Y:S05]  /*4560*/  @P1 BRA `(.L_x_85) ;  /* 0x0000000000741947 */ /* 0x000fea0003800000 */
[----:B------:R-:W-:Y:S02]  /*4570*/  ISETP.GE.AND P1, PT, R21, -0x18, PT ;  /* 0xffffffe81500780c */ /* 0x000fe40003f26270 */
[----:B------:R-:W-:-:S11]  /*4580*/  LOP3.LUT R0, R0, 0x80000000, RZ, 0xc0, !PT ;  /* 0x8000000000007812 */ /* 0x000fd600078ec0ff */
[----:B------:R-:W-:Y:S05]  /*4590*/  @!P1 BRA `(.L_x_85) ;  /* 0x0000000000689947 */ /* 0x000fea0003800000 */
[CCC-:B------:R-:W-:Y:S01]  /*45a0*/  FFMA.RZ R22, R29.reuse, R27.reuse, R30.reuse ;  /* 0x0000001b1d167223 */ /* 0x1c0fe2000000c01e */
[CCC-:B------:R-:W-:Y:S01]  /*45b0*/  FFMA.RP R25, R29.reuse, R27.reuse, R30.reuse ;  /* 0x0000001b1d197223 */ /* 0x1c0fe2000000801e */
[----:B------:R-:W-:Y:S01]  /*45c0*/  FFMA.RM R30, R29, R27, R30 ;  /* 0x0000001b1d1e7223 */ /* 0x000fe2000000401e */
[C---:B------:R-:W-:Y:S01]  /*45d0*/  VIADD R27, R21.reuse, 0x20 ;  /* 0x00000020151b7836 */ /* 0x040fe20000000000 */
[C---:B------:R-:W-:Y:S02]  /*45e0*/  ISETP.NE.AND P3, PT, R21.reuse, RZ, PT ;  /* 0x000000ff1500720c */ /* 0x040fe40003f65270 */
[----:B------:R-:W-:Y:S02]  /*45f0*/  LOP3.LUT R22, R22, 0x7fffff, RZ, 0xc0, !PT ;  /* 0x007fffff16167812 */ /* 0x000fe400078ec0ff */
[----:B------:R-:W-:Y:S02]  /*4600*/  ISETP.NE.AND P2, PT, R21, RZ, PT ;  /* 0x000000ff1500720c */ /* 0x000fe40003f45270 */
[----:B------:R-:W-:-:S02]  /*4610*/  LOP3.LUT R22, R22, 0x800000, RZ, 0xfc, !PT ;  /* 0x0080000016167812 */ /* 0x000fc400078efcff */
[----:B------:R-:W-:Y:S02]  /*4620*/  IADD3 R21, PT, PT, -R21, RZ, RZ ;  /* 0x000000ff15157210 */ /* 0x000fe40007ffe1ff */
[----:B------:R-:W-:Y:S02]  /*4630*/  SHF.L.U32 R27, R22, R27, RZ ;  /* 0x0000001b161b7219 */ /* 0x000fe400000006ff */
[----:B------:R-:W-:Y:S02]  /*4640*/  FSETP.NEU.FTZ.AND P1, PT, R25, R30, PT ;  /* 0x0000001e1900720b */ /* 0x000fe40003f3d000 */
[----:B------:R-:W-:Y:S02]  /*4650*/  SEL R21, R21, RZ, P3 ;  /* 0x000000ff15157207 */ /* 0x000fe40001800000 */
[----:B------:R-:W-:Y:S02]  /*4660*/  ISETP.NE.AND P2, PT, R27, RZ, P2 ;  /* 0x000000ff1b00720c */ /* 0x000fe40001745270 */
[----:B------:R-:W-:-:S02]  /*4670*/  SHF.R.U32.HI R28, RZ, R21, R22 ;  /* 0x00000015ff1c7219 */ /* 0x000fc40000011616 */
[----:B------:R-:W-:Y:S02]  /*4680*/  PLOP3.LUT P1, PT, P1, P2, PT, 0xf8, 0x8f ;  /* 0x00000000008f781c */ /* 0x000fe40000f25f70 */
[----:B------:R-:W-:Y:S02]  /*4690*/  SHF.R.U32.HI R22, RZ, 0x1, R28 ;  /* 0x00000001ff167819 */ /* 0x000fe4000001161c */
[----:B------:R-:W-:-:S04]  /*46a0*/  SEL R21, RZ, 0x1, !P1 ;  /* 0x00000001ff157807 */ /* 0x000fc80004800000 */
[----:B------:R-:W-:-:S04]  /*46b0*/  LOP3.LUT R21, R21, 0x1, R22, 0xf8, !PT ;  /* 0x0000000115157812 */ /* 0x000fc800078ef816 */
[----:B------:R-:W-:-:S05]  /*46c0*/  LOP3.LUT R21, R21, R28, RZ, 0xc0, !PT ;  /* 0x0000001c15157212 */ /* 0x000fca00078ec0ff */
[----:B------:R-:W-:-:S05]  /*46d0*/  IMAD.IADD R21, R22, 0x1, R21 ;  /* 0x0000000116157824 */ /* 0x000fca00078e0215 */
[----:B------:R-:W-:Y:S01]  /*46e0*/  LOP3.LUT R0, R21, R0, RZ, 0xfc, !PT ;  /* 0x0000000015007212 */ /* 0x000fe200078efcff */
[----:B------:R-:W-:Y:S06]  /*46f0*/  BRA `(.L_x_85) ;  /* 0x0000000000107947 */ /* 0x000fec0003800000 */
.L_x_84:
[----:B------:R-:W-:-:S04]  /*4700*/  LOP3.LUT R0, R0, 0x80000000, RZ, 0xc0, !PT ;  /* 0x8000000000007812 */ /* 0x000fc800078ec0ff */
[----:B------:R-:W-:Y:S01]  /*4710*/  LOP3.LUT R0, R0, 0x7f800000, RZ, 0xfc, !PT ;  /* 0x7f80000000007812 */ /* 0x000fe200078efcff */
[----:B------:R-:W-:Y:S06]  /*4720*/  BRA `(.L_x_85) ;  /* 0x0000000000047947 */ /* 0x000fec0003800000 */
.L_x_83:
[----:B------:R-:W-:-:S07]  /*4730*/  LEA R0, R25, R0, 0x17 ;  /* 0x0000000019007211 */ /* 0x000fce00078eb8ff */
.L_x_85:
[----:B------:R-:W-:Y:S05]  /*4740*/  BSYNC.RECONVERGENT B1 ;  /* 0x0000000000017941 */ /* 0x000fea0003800200 */
.L_x_82:
[----:B------:R-:W-:Y:S05]  /*4750*/  BRA `(.L_x_86) ;  /* 0x0000000000207947 */ /* 0x000fea0003800000 */
.L_x_81:
[----:B------:R-:W-:-:S04]  /*4760*/  LOP3.LUT R0, R29, 0x80000000, R0, 0x48, !PT ;  /* 0x800000001d007812 */ /* 0x000fc800078e4800 */
[----:B------:R-:W-:Y:S01]  /*4770*/  LOP3.LUT R0, R0, 0x7f800000, RZ, 0xfc, !PT ;  /* 0x7f80000000007812 */ /* 0x000fe200078efcff */
[----:B------:R-:W-:Y:S06]  /*4780*/  BRA `(.L_x_86) ;  /* 0x0000000000147947 */ /* 0x000fec0003800000 */
.L_x_80:
[----:B------:R-:W-:Y:S01]  /*4790*/  LOP3.LUT R0, R29, 0x80000000, R0, 0x48, !PT ;  /* 0x800000001d007812 */ /* 0x000fe200078e4800 */
[----:B------:R-:W-:Y:S06]  /*47a0*/  BRA `(.L_x_86) ;  /* 0x00000000000c7947 */ /* 0x000fec0003800000 */
.L_x_79:
[----:B------:R-:W0:Y:S01]  /*47b0*/  MUFU.RSQ R0, -QNAN ;  /* 0xffc0000000007908 */ /* 0x000e220000001400 */
[----:B------:R-:W-:Y:S05]  /*47c0*/  BRA `(.L_x_86) ;  /* 0x0000000000047947 */ /* 0x000fea0003800000 */
.L_x_78:
[----:B------:R-:W-:-:S07]  /*47d0*/  FADD.FTZ R0, R0, R3 ;  /* 0x0000000300007221 */ /* 0x000fce0000010000 */
.L_x_86:
[----:B------:R-:W-:Y:S05]  /*47e0*/  BSYNC.RECONVERGENT B0 ;  /* 0x0000000000007941 */ /* 0x000fea0003800200 */
.L_x_76:
[----:B------:R-:W-:Y:S02]  /*47f0*/  HFMA2 R29, -RZ, RZ, 0, 0 ;  /* 0x00000000ff1d7431 */ /* 0x000fe400000001ff */
[----:B------:R-:W-:-:S04]  /*4800*/  IMAD.MOV.U32 R28, RZ, RZ, R2 ;  /* 0x000000ffff1c7224 */ /* 0x000fc800078e0002 */
[----:B0-----:R-:W-:Y:S05]  /*4810*/  RET.REL.NODEC R28 `(_Z25gpu_tfm_lanczos2_arb_2dlyPfS_iiPKfS1_PKiS3_S1_S1_S1_iiiiS1_S1_S1_f) ;  /* 0xffffffb41cf87950 */ /* 0x001fea0003c3ffff */
.L_x_87:
[----:B------:R-:W-:-:S00]  /*4820*/  BRA `(.L_x_87) ;  /* 0xfffffffc00fc7947 */ /* 0x000fc0000383ffff */
[----:B------:R-:W-:-:S00]  /*4830*/  NOP ;  /* 0x0000000000007918 */ /* 0x000fc00000000000 */
        /* <DEDUP_REMOVED lines=12> */
.L_x_90:


//--------------------- .nv.global.init           --------------------------
	.section	.nv.global.init,"aw",@progbits
	.align	4
.nv.global.init:
	.type		__cudart_i2opi_f,@object
	.size		__cudart_i2opi_f,(.L_0 - __cudart_i2opi_f)
__cudart_i2opi_f:
        /*0000*/ 	.byte	0x41, 0x90, 0x43, 0x3c, 0x99, 0x95, 0x62, 0xdb, 0xc0, 0xdd, 0x34, 0xf5, 0xd1, 0x57, 0x27, 0xfc
        /*0010*/ 	.byte	0x29, 0x15, 0x44, 0x4e, 0x6e, 0x83, 0xf9, 0xa2
.L_0:


//--------------------- .nv.shared._Z25gpu_tfm_lanczos2_arb_2dlyPfS_iiPKfS1_PKiS3_S1_S1_S1_iiiiS1_S1_S1_f --------------------------
	.section	.nv.shared._Z25gpu_tfm_lanczos2_arb_2dlyPfS_iiPKfS1_PKiS3_S1_S1_S1_iiiiS1_S1_S1_f,"aw",@nobits
	.sectionflags	@""
	.align	4
.nv.shared._Z25gpu_tfm_lanczos2_arb_2dlyPfS_iiPKfS1_PKiS3_S1_S1_S1_iiiiS1_S1_S1_f:
	.zero		5028


//--------------------- .nv.shared.reserved.0     --------------------------
	.section	.nv.shared.reserved.0,"aw",@nobits
	.weak		__nv_reservedSMEM_offset_0_alias
	.size		__nv_reservedSMEM_offset_0_alias, 0, 64
	.other		__nv_reservedSMEM_offset_0_alias,@"STO_CUDA_RESERVED_SHARED STV_DEFAULT"
__nv_reservedSMEM_offset_0_alias:
	.zero		0
	.zero		64


//--------------------- .nv.constant0._Z25gpu_tfm_lanczos2_arb_2dlyPfS_iiPKfS1_PKiS3_S1_S1_S1_iiiiS1_S1_S1_f --------------------------
	.section	.nv.constant0._Z25gpu_tfm_lanczos2_arb_2dlyPfS_iiPKfS1_PKiS3_S1_S1_S1_iiiiS1_S1_S1_f,"a",@progbits
	.sectionflags	@""
	.align	4
.nv.constant0._Z25gpu_tfm_lanczos2_arb_2dlyPfS_iiPKfS1_PKiS3_S1_S1_S1_iiiiS1_S1_S1_f:
	.zero		1020


//--------------------- SYMBOLS --------------------------

	.type		.nv.reservedSmem.offset0,@object
	.size		.nv.reservedSmem.offset0,0x4
	.type		.nv.reservedSmem.cap,@object
	.size		.nv.reservedSmem.cap,0x4
